//
// Generated by NVIDIA NVVM Compiler
//
// Compiler Build ID: CL-36424714
// Cuda compilation tools, release 13.0, V13.0.88
// Based on NVVM 20.0.0
//

.version 9.0
.target sm_100
.address_size 64

	// .globl	_Z13add_bias_geluI6__halfEvPT_PKS1_ii

.visible .entry _Z13add_bias_geluI6__halfEvPT_PKS1_ii(
	.param .u64 .ptr .align 1 _Z13add_bias_geluI6__halfEvPT_PKS1_ii_param_0,
	.param .u64 .ptr .align 1 _Z13add_bias_geluI6__halfEvPT_PKS1_ii_param_1,
	.param .u32 _Z13add_bias_geluI6__halfEvPT_PKS1_ii_param_2,
	.param .u32 _Z13add_bias_geluI6__halfEvPT_PKS1_ii_param_3
)
{
	.reg .pred 	%p<6>;
	.reg .b16 	%rs<5>;
	.reg .b32 	%r<40>;
	.reg .b32 	%f<39>;
	.reg .b64 	%rd<9>;

	ld.param.u64 	%rd1, [_Z13add_bias_geluI6__halfEvPT_PKS1_ii_param_0];
	ld.param.u64 	%rd2, [_Z13add_bias_geluI6__halfEvPT_PKS1_ii_param_1];
	ld.param.u32 	%r9, [_Z13add_bias_geluI6__halfEvPT_PKS1_ii_param_2];
	ld.param.u32 	%r10, [_Z13add_bias_geluI6__halfEvPT_PKS1_ii_param_3];
	mov.f32 	%f2, 0f3F000000;
	// begin inline asm
	{ cvt.rn.f16x2.f32 %r6, %f2, %f2; }

	// end inline asm
	mov.f32 	%f4, 0f3F4C422A;
	// begin inline asm
	{ cvt.rn.f16x2.f32 %r7, %f4, %f4; }

	// end inline asm
	mov.f32 	%f6, 0f3D122279;
	// begin inline asm
	{ cvt.rn.f16x2.f32 %r8, %f6, %f6; }

	// end inline asm
	mov.u32 	%r11, %ctaid.x;
	mov.u32 	%r12, %ctaid.y;
	mov.u32 	%r13, %ntid.x;
	mov.u32 	%r14, %tid.x;
	mad.lo.s32 	%r4, %r12, %r13, %r14;
	mad.lo.s32 	%r5, %r10, %r11, %r4;
	mul.lo.s32 	%r15, %r10, %r9;
	setp.ge.s32 	%p1, %r5, %r15;
	@%p1 bra 	$L__BB0_2;
	cvta.to.global.u64 	%rd3, %rd1;
	cvta.to.global.u64 	%rd4, %rd2;
	mul.wide.s32 	%rd5, %r5, 4;
	add.s64 	%rd6, %rd3, %rd5;
	mul.wide.u32 	%rd7, %r4, 4;
	add.s64 	%rd8, %rd4, %rd7;
	ld.global.u32 	%r17, [%rd6];
	ld.global.u32 	%r18, [%rd8];
	// begin inline asm
	{add.f16x2 %r16,%r17,%r18;
}
	// end inline asm
	// begin inline asm
	{mul.f16x2 %r19,%r8,%r16;
}
	// end inline asm
	// begin inline asm
	{mul.f16x2 %r22,%r19,%r16;
}
	// end inline asm
	// begin inline asm
	{add.f16x2 %r25,%r22,%r7;
}
	// end inline asm
	// begin inline asm
	{mul.f16x2 %r28,%r16,%r25;
}
	// end inline asm
	mov.b32 	{%rs1, %rs2}, %r28;
	// begin inline asm
	{  cvt.f32.f16 %f7, %rs1;}

	// end inline asm
	abs.f32 	%f11, %f7;
	mul.f32 	%f12, %f11, 0f4038AA3B;
	ex2.approx.ftz.f32 	%f13, %f12;
	add.f32 	%f14, %f13, 0f3F800000;
	rcp.approx.ftz.f32 	%f15, %f14;
	fma.rn.f32 	%f16, %f15, 0fC0000000, 0f3F800000;
	setp.ge.f32 	%p2, %f11, 0f41102CB4;
	selp.f32 	%f17, 0f3F800000, %f16, %p2;
	copysign.f32 	%f18, %f7, %f17;
	mul.f32 	%f19, %f7, %f7;
	fma.rn.f32 	%f20, %f19, 0f3C80F082, 0fBD563CAE;
	fma.rn.f32 	%f21, %f20, %f19, 0f3E085941;
	fma.rn.f32 	%f22, %f21, %f19, 0fBEAAA9ED;
	fma.rn.f32 	%f23, %f22, %f19, 0f00000000;
	fma.rn.f32 	%f24, %f23, %f7, %f7;
	setp.ge.f32 	%p3, %f11, 0f3F19999A;
	selp.f32 	%f9, %f18, %f24, %p3;
	// begin inline asm
	{  cvt.f32.f16 %f8, %rs2;}

	// end inline asm
	abs.f32 	%f25, %f8;
	mul.f32 	%f26, %f25, 0f4038AA3B;
	ex2.approx.ftz.f32 	%f27, %f26;
	add.f32 	%f28, %f27, 0f3F800000;
	rcp.approx.ftz.f32 	%f29, %f28;
	fma.rn.f32 	%f30, %f29, 0fC0000000, 0f3F800000;
	setp.ge.f32 	%p4, %f25, 0f41102CB4;
	selp.f32 	%f31, 0f3F800000, %f30, %p4;
	copysign.f32 	%f32, %f8, %f31;
	mul.f32 	%f33, %f8, %f8;
	fma.rn.f32 	%f34, %f33, 0f3C80F082, 0fBD563CAE;
	fma.rn.f32 	%f35, %f34, %f33, 0f3E085941;
	fma.rn.f32 	%f36, %f35, %f33, 0fBEAAA9ED;
	fma.rn.f32 	%f37, %f36, %f33, 0f00000000;
	fma.rn.f32 	%f38, %f37, %f8, %f8;
	setp.ge.f32 	%p5, %f25, 0f3F19999A;
	selp.f32 	%f10, %f32, %f38, %p5;
	// begin inline asm
	{  cvt.rn.f16.f32 %rs3, %f9;}

	// end inline asm
	// begin inline asm
	{  cvt.rn.f16.f32 %rs4, %f10;}

	// end inline asm
	mov.b32 	%r33, {%rs3, %rs4};
	// begin inline asm
	{mul.f16x2 %r31,%r6,%r33;
}
	// end inline asm
	// begin inline asm
	{add.f16x2 %r34,%r6,%r31;
}
	// end inline asm
	// begin inline asm
	{mul.f16x2 %r37,%r16,%r34;
}
	// end inline asm
	st.global.u32 	[%rd6], %r37;
$L__BB0_2:
	ret;

}
	// .globl	_Z19add_bias_quick_geluI6__halfEvPT_PKS1_ii
.visible .entry _Z19add_bias_quick_geluI6__halfEvPT_PKS1_ii(
	.param .u64 .ptr .align 1 _Z19add_bias_quick_geluI6__halfEvPT_PKS1_ii_param_0,
	.param .u64 .ptr .align 1 _Z19add_bias_quick_geluI6__halfEvPT_PKS1_ii_param_1,
	.param .u32 _Z19add_bias_quick_geluI6__halfEvPT_PKS1_ii_param_2,
	.param .u32 _Z19add_bias_quick_geluI6__halfEvPT_PKS1_ii_param_3
)
{
	.reg .pred 	%p<6>;
	.reg .b16 	%rs<51>;
	.reg .b32 	%r<33>;
	.reg .b32 	%f<37>;
	.reg .b64 	%rd<9>;

	ld.param.u64 	%rd2, [_Z19add_bias_quick_geluI6__halfEvPT_PKS1_ii_param_0];
	ld.param.u64 	%rd3, [_Z19add_bias_quick_geluI6__halfEvPT_PKS1_ii_param_1];
	ld.param.u32 	%r9, [_Z19add_bias_quick_geluI6__halfEvPT_PKS1_ii_param_2];
	ld.param.u32 	%r10, [_Z19add_bias_quick_geluI6__halfEvPT_PKS1_ii_param_3];
	mov.f32 	%f10, 0f3FD9DB23;
	// begin inline asm
	{ cvt.rn.f16x2.f32 %r7, %f10, %f10; }

	// end inline asm
	mov.f32 	%f12, 0f3F800000;
	// begin inline asm
	{ cvt.rn.f16x2.f32 %r8, %f12, %f12; }

	// end inline asm
	mov.u32 	%r11, %ctaid.x;
	mov.u32 	%r12, %ctaid.y;
	mov.u32 	%r13, %ntid.x;
	mov.u32 	%r14, %tid.x;
	mad.lo.s32 	%r3, %r12, %r13, %r14;
	mad.lo.s32 	%r4, %r10, %r11, %r3;
	mul.lo.s32 	%r15, %r10, %r9;
	setp.ge.s32 	%p1, %r4, %r15;
	@%p1 bra 	$L__BB1_8;
	cvta.to.global.u64 	%rd4, %rd2;
	cvta.to.global.u64 	%rd5, %rd3;
	mul.wide.s32 	%rd6, %r4, 4;
	add.s64 	%rd1, %rd4, %rd6;
	mul.wide.u32 	%rd7, %r3, 4;
	add.s64 	%rd8, %rd5, %rd7;
	ld.global.u32 	%r17, [%rd1];
	ld.global.u32 	%r18, [%rd8];
	// begin inline asm
	{add.f16x2 %r16,%r17,%r18;
}
	// end inline asm
	// begin inline asm
	{mul.f16x2 %r19,%r7,%r16;
}
	// end inline asm
	mov.b32 	{%rs10, %rs13}, %r19;
	// begin inline asm
	{neg.f16 %rs9,%rs10;
}
	// end inline asm
	// begin inline asm
	{  cvt.f32.f16 %f13, %rs9;}

	// end inline asm
	mul.f32 	%f22, %f13, 0f3FB8AA3B;
	ex2.approx.f32 	%f15, %f22;
	// begin inline asm
	{neg.f16 %rs12,%rs13;
}
	// end inline asm
	// begin inline asm
	{  cvt.f32.f16 %f14, %rs12;}

	// end inline asm
	mul.f32 	%f23, %f14, 0f3FB8AA3B;
	ex2.approx.f32 	%f16, %f23;
	// begin inline asm
	{  cvt.rn.f16.f32 %rs15, %f15;}

	// end inline asm
	// begin inline asm
	{  cvt.rn.f16.f32 %rs16, %f16;}

	// end inline asm
	mov.b32 	%r24, {%rs15, %rs16};
	// begin inline asm
	{add.f16x2 %r22,%r8,%r24;
}
	// end inline asm
	// begin inline asm
	{.reg .f16 low,high;
 mov.b32 {low,high}, %r8;
 mov.b16 %rs17, low;}
	// end inline asm
	// begin inline asm
	{.reg .f16 low,high;
 mov.b32 {low,high}, %r22;
 mov.b16 %rs18, low;}
	// end inline asm
	// begin inline asm
	{  cvt.f32.f16 %f17, %rs17;}

	// end inline asm
	// begin inline asm
	{  cvt.f32.f16 %f18, %rs18;}

	// end inline asm
	// begin inline asm
	{rcp.approx.ftz.f32 %f19, %f18;
}
	// end inline asm
	mul.f32 	%f21, %f17, %f19;
	// begin inline asm
	{  cvt.rn.f16.f32 %rs49, %f21;}

	// end inline asm
	// begin inline asm
	{abs.f16 %rs22,%rs49;
}
	// end inline asm
	mov.b16 	%rs26, 143;
	// begin inline asm
	{ .reg .pred __$temp3;
  setp.lt.f16  __$temp3, %rs22, %rs26;
  selp.u16 %rs24, 1, 0, __$temp3;}
	// end inline asm
	setp.eq.s16 	%p2, %rs24, 0;
	@%p2 bra 	$L__BB1_4;
	mov.f32 	%f24, 0f00000000;
	// begin inline asm
	{  cvt.rn.f16.f32 %rs27, %f24;}

	// end inline asm
	// begin inline asm
	{ .reg .pred __$temp3;
  setp.lt.f16  __$temp3, %rs27, %rs22;
  selp.u16 %rs28, 1, 0, __$temp3;}
	// end inline asm
	setp.eq.s16 	%p3, %rs28, 0;
	@%p3 bra 	$L__BB1_4;
	neg.f32 	%f26, %f18;
	fma.rn.f32 	%f27, %f26, %f21, %f17;
	fma.rn.f32 	%f25, %f19, %f27, %f21;
	// begin inline asm
	{  cvt.rn.f16.f32 %rs49, %f25;}

	// end inline asm
$L__BB1_4:
	// begin inline asm
	{.reg .f16 low,high;
 mov.b32 {low,high}, %r8;
 mov.b16 %rs32, high;}
	// end inline asm
	// begin inline asm
	{.reg .f16 low,high;
 mov.b32 {low,high}, %r22;
 mov.b16 %rs33, high;}
	// end inline asm
	// begin inline asm
	{  cvt.f32.f16 %f28, %rs32;}

	// end inline asm
	// begin inline asm
	{  cvt.f32.f16 %f29, %rs33;}

	// end inline asm
	// begin inline asm
	{rcp.approx.ftz.f32 %f30, %f29;
}
	// end inline asm
	mul.f32 	%f32, %f28, %f30;
	// begin inline asm
	{  cvt.rn.f16.f32 %rs50, %f32;}

	// end inline asm
	// begin inline asm
	{abs.f16 %rs37,%rs50;
}
	// end inline asm
	mov.b16 	%rs41, 143;
	// begin inline asm
	{ .reg .pred __$temp3;
  setp.lt.f16  __$temp3, %rs37, %rs41;
  selp.u16 %rs39, 1, 0, __$temp3;}
	// end inline asm
	setp.eq.s16 	%p4, %rs39, 0;
	@%p4 bra 	$L__BB1_7;
	mov.f32 	%f33, 0f00000000;
	// begin inline asm
	{  cvt.rn.f16.f32 %rs42, %f33;}

	// end inline asm
	// begin inline asm
	{ .reg .pred __$temp3;
  setp.lt.f16  __$temp3, %rs42, %rs37;
  selp.u16 %rs43, 1, 0, __$temp3;}
	// end inline asm
	setp.eq.s16 	%p5, %rs43, 0;
	@%p5 bra 	$L__BB1_7;
	neg.f32 	%f35, %f29;
	fma.rn.f32 	%f36, %f35, %f32, %f28;
	fma.rn.f32 	%f34, %f30, %f36, %f32;
	// begin inline asm
	{  cvt.rn.f16.f32 %rs50, %f34;}

	// end inline asm
$L__BB1_7:
	// begin inline asm
	{  mov.b32 %r29, {%rs49,%rs50};}

	// end inline asm
	// begin inline asm
	{mul.f16x2 %r30,%r16,%r29;
}
	// end inline asm
	st.global.u32 	[%rd1], %r30;
$L__BB1_8:
	ret;

}
	// .globl	_Z13add_bias_reluI6__halfEvPT_PKS1_ii
.visible .entry _Z13add_bias_reluI6__halfEvPT_PKS1_ii(
	.param .u64 .ptr .align 1 _Z13add_bias_reluI6__halfEvPT_PKS1_ii_param_0,
	.param .u64 .ptr .align 1 _Z13add_bias_reluI6__halfEvPT_PKS1_ii_param_1,
	.param .u32 _Z13add_bias_reluI6__halfEvPT_PKS1_ii_param_2,
	.param .u32 _Z13add_bias_reluI6__halfEvPT_PKS1_ii_param_3
)
{
	.reg .pred 	%p<6>;
	.reg .b16 	%rs<10>;
	.reg .b32 	%r<16>;
	.reg .b32 	%f<2>;
	.reg .b64 	%rd<9>;

	ld.param.u64 	%rd1, [_Z13add_bias_reluI6__halfEvPT_PKS1_ii_param_0];
	ld.param.u64 	%rd2, [_Z13add_bias_reluI6__halfEvPT_PKS1_ii_param_1];
	ld.param.u32 	%r3, [_Z13add_bias_reluI6__halfEvPT_PKS1_ii_param_2];
	ld.param.u32 	%r4, [_Z13add_bias_reluI6__halfEvPT_PKS1_ii_param_3];
	mov.u32 	%r5, %ctaid.x;
	mov.u32 	%r6, %ctaid.y;
	mov.u32 	%r7, %ntid.x;
	mov.u32 	%r8, %tid.x;
	mad.lo.s32 	%r1, %r6, %r7, %r8;
	mad.lo.s32 	%r9, %r4, %r5, %r1;
	setp.ge.s32 	%p1, %r1, %r4;
	mul.lo.s32 	%r10, %r4, %r3;
	setp.ge.s32 	%p2, %r9, %r10;
	or.pred  	%p3, %p1, %p2;
	@%p3 bra 	$L__BB2_2;
	cvta.to.global.u64 	%rd3, %rd1;
	cvta.to.global.u64 	%rd4, %rd2;
	mul.wide.s32 	%rd5, %r9, 4;
	add.s64 	%rd6, %rd3, %rd5;
	ld.global.u32 	%r13, [%rd6];
	mul.wide.u32 	%rd7, %r1, 4;
	add.s64 	%rd8, %rd4, %rd7;
	ld.global.u32 	%r14, [%rd8];
	// begin inline asm
	{add.f16x2 %r12,%r13,%r14;
}
	// end inline asm
	mov.b32 	{%rs3, %rs6}, %r12;
	mov.f32 	%f1, 0f00000000;
	// begin inline asm
	{  cvt.rn.f16.f32 %rs1, %f1;}

	// end inline asm
	// begin inline asm
	{ .reg .pred __$temp3;
  setp.gt.f16  __$temp3, %rs3, %rs1;
  selp.u16 %rs2, 1, 0, __$temp3;}
	// end inline asm
	setp.eq.s16 	%p4, %rs2, 0;
	selp.b16 	%rs8, %rs1, %rs3, %p4;
	// begin inline asm
	{ .reg .pred __$temp3;
  setp.gt.f16  __$temp3, %rs6, %rs1;
  selp.u16 %rs5, 1, 0, __$temp3;}
	// end inline asm
	setp.eq.s16 	%p5, %rs5, 0;
	selp.b16 	%rs9, %rs1, %rs6, %p5;
	mov.b32 	%r15, {%rs8, %rs9};
	st.global.u32 	[%rd6], %r15;
$L__BB2_2:
	ret;

}
	// .globl	_Z13add_bias_reluIfEvPT_PKS0_ii
.visible .entry _Z13add_bias_reluIfEvPT_PKS0_ii(
	.param .u64 .ptr .align 1 _Z13add_bias_reluIfEvPT_PKS0_ii_param_0,
	.param .u64 .ptr .align 1 _Z13add_bias_reluIfEvPT_PKS0_ii_param_1,
	.param .u32 _Z13add_bias_reluIfEvPT_PKS0_ii_param_2,
	.param .u32 _Z13add_bias_reluIfEvPT_PKS0_ii_param_3
)
{
	.reg .pred 	%p<2>;
	.reg .b32 	%r<10>;
	.reg .b32 	%f<5>;
	.reg .b64 	%rd<9>;

	ld.param.u64 	%rd1, [_Z13add_bias_reluIfEvPT_PKS0_ii_param_0];
	ld.param.u64 	%rd2, [_Z13add_bias_reluIfEvPT_PKS0_ii_param_1];
	ld.param.u32 	%r3, [_Z13add_bias_reluIfEvPT_PKS0_ii_param_2];
	ld.param.u32 	%r4, [_Z13add_bias_reluIfEvPT_PKS0_ii_param_3];
	mov.u32 	%r5, %ctaid.x;
	mov.u32 	%r6, %ctaid.y;
	mov.u32 	%r7, %ntid.x;
	mov.u32 	%r8, %tid.x;
	mad.lo.s32 	%r1, %r6, %r7, %r8;
	mad.lo.s32 	%r2, %r4, %r5, %r1;
	mul.lo.s32 	%r9, %r4, %r3;
	setp.ge.s32 	%p1, %r2, %r9;
	@%p1 bra 	$L__BB3_2;
	cvta.to.global.u64 	%rd3, %rd1;
	cvta.to.global.u64 	%rd4, %rd2;
	mul.wide.s32 	%rd5, %r2, 4;
	add.s64 	%rd6, %rd3, %rd5;
	ld.global.f32 	%f1, [%rd6];
	mul.wide.u32 	%rd7, %r1, 4;
	add.s64 	%rd8, %rd4, %rd7;
	ld.global.f32 	%f2, [%rd8];
	add.f32 	%f3, %f1, %f2;
	max.f32 	%f4, %f3, 0f00000000;
	st.global.f32 	[%rd6], %f4;
$L__BB3_2:
	ret;

}
	// .globl	_Z13add_bias_geluIfEvPT_PKS0_ii
.visible .entry _Z13add_bias_geluIfEvPT_PKS0_ii(
	.param .u64 .ptr .align 1 _Z13add_bias_geluIfEvPT_PKS0_ii_param_0,
	.param .u64 .ptr .align 1 _Z13add_bias_geluIfEvPT_PKS0_ii_param_1,
	.param .u32 _Z13add_bias_geluIfEvPT_PKS0_ii_param_2,
	.param .u32 _Z13add_bias_geluIfEvPT_PKS0_ii_param_3
)
{
	.reg .pred 	%p<4>;
	.reg .b32 	%r<10>;
	.reg .b32 	%f<24>;
	.reg .b64 	%rd<9>;

	ld.param.u64 	%rd1, [_Z13add_bias_geluIfEvPT_PKS0_ii_param_0];
	ld.param.u64 	%rd2, [_Z13add_bias_geluIfEvPT_PKS0_ii_param_1];
	ld.param.u32 	%r3, [_Z13add_bias_geluIfEvPT_PKS0_ii_param_2];
	ld.param.u32 	%r4, [_Z13add_bias_geluIfEvPT_PKS0_ii_param_3];
	mov.u32 	%r5, %ctaid.x;
	mov.u32 	%r6, %ctaid.y;
	mov.u32 	%r7, %ntid.x;
	mov.u32 	%r8, %tid.x;
	mad.lo.s32 	%r1, %r6, %r7, %r8;
	mad.lo.s32 	%r2, %r4, %r5, %r1;
	mul.lo.s32 	%r9, %r4, %r3;
	setp.ge.s32 	%p1, %r2, %r9;
	@%p1 bra 	$L__BB4_2;
	cvta.to.global.u64 	%rd3, %rd1;
	cvta.to.global.u64 	%rd4, %rd2;
	mul.wide.s32 	%rd5, %r2, 4;
	add.s64 	%rd6, %rd3, %rd5;
	ld.global.f32 	%f1, [%rd6];
	mul.wide.u32 	%rd7, %r1, 4;
	add.s64 	%rd8, %rd4, %rd7;
	ld.global.f32 	%f2, [%rd8];
	add.f32 	%f3, %f1, %f2;
	mul.f32 	%f4, %f3, 0f3D122279;
	fma.rn.f32 	%f5, %f3, %f4, 0f3F4C422A;
	mul.f32 	%f6, %f3, %f5;
	abs.f32 	%f7, %f6;
	mul.f32 	%f8, %f7, 0f4038AA3B;
	ex2.approx.ftz.f32 	%f9, %f8;
	add.f32 	%f10, %f9, 0f3F800000;
	rcp.approx.ftz.f32 	%f11, %f10;
	fma.rn.f32 	%f12, %f11, 0fC0000000, 0f3F800000;
	setp.ge.f32 	%p2, %f7, 0f41102CB4;
	selp.f32 	%f13, 0f3F800000, %f12, %p2;
	copysign.f32 	%f14, %f6, %f13;
	mul.f32 	%f15, %f6, %f6;
	fma.rn.f32 	%f16, %f15, 0f3C80F082, 0fBD563CAE;
	fma.rn.f32 	%f17, %f16, %f15, 0f3E085941;
	fma.rn.f32 	%f18, %f17, %f15, 0fBEAAA9ED;
	fma.rn.f32 	%f19, %f18, %f15, 0f00000000;
	fma.rn.f32 	%f20, %f19, %f6, %f6;
	setp.ge.f32 	%p3, %f7, 0f3F19999A;
	selp.f32 	%f21, %f14, %f20, %p3;
	fma.rn.f32 	%f22, %f21, 0f3F000000, 0f3F000000;
	mul.f32 	%f23, %f3, %f22;
	st.global.f32 	[%rd6], %f23;
$L__BB4_2:
	ret;

}
	// .globl	_Z19add_bias_quick_geluIfEvPT_PKS0_ii
.visible .entry _Z19add_bias_quick_geluIfEvPT_PKS0_ii(
	.param .u64 .ptr .align 1 _Z19add_bias_quick_geluIfEvPT_PKS0_ii_param_0,
	.param .u64 .ptr .align 1 _Z19add_bias_quick_geluIfEvPT_PKS0_ii_param_1,
	.param .u32 _Z19add_bias_quick_geluIfEvPT_PKS0_ii_param_2,
	.param .u32 _Z19add_bias_quick_geluIfEvPT_PKS0_ii_param_3
)
{
	.reg .pred 	%p<2>;
	.reg .b32 	%r<10>;
	.reg .b32 	%f<10>;
	.reg .b64 	%rd<9>;

	ld.param.u64 	%rd1, [_Z19add_bias_quick_geluIfEvPT_PKS0_ii_param_0];
	ld.param.u64 	%rd2, [_Z19add_bias_quick_geluIfEvPT_PKS0_ii_param_1];
	ld.param.u32 	%r3, [_Z19add_bias_quick_geluIfEvPT_PKS0_ii_param_2];
	ld.param.u32 	%r4, [_Z19add_bias_quick_geluIfEvPT_PKS0_ii_param_3];
	mov.u32 	%r5, %ctaid.x;
	mov.u32 	%r6, %ctaid.y;
	mov.u32 	%r7, %ntid.x;
	mov.u32 	%r8, %tid.x;
	mad.lo.s32 	%r1, %r6, %r7, %r8;
	mad.lo.s32 	%r2, %r4, %r5, %r1;
	mul.lo.s32 	%r9, %r4, %r3;
	setp.ge.s32 	%p1, %r2, %r9;
	@%p1 bra 	$L__BB5_2;
	cvta.to.global.u64 	%rd3, %rd1;
	cvta.to.global.u64 	%rd4, %rd2;
	mul.wide.s32 	%rd5, %r2, 4;
	add.s64 	%rd6, %rd3, %rd5;
	ld.global.f32 	%f1, [%rd6];
	mul.wide.u32 	%rd7, %r1, 4;
	add.s64 	%rd8, %rd4, %rd7;
	ld.global.f32 	%f2, [%rd8];
	add.f32 	%f3, %f1, %f2;
	mul.f32 	%f4, %f3, 0fBFD9DB23;
	mul.f32 	%f5, %f4, 0f3FB8AA3B;
	ex2.approx.f32 	%f6, %f5;
	add.f32 	%f7, %f6, 0f3F800000;
	rcp.rn.f32 	%f8, %f7;
	mul.f32 	%f9, %f3, %f8;
	st.global.f32 	[%rd6], %f9;
$L__BB5_2:
	ret;

}


// ===== COMPILED SASS (sm_100) =====

	.target	sm_100

	.elftype	@"ET_EXEC"


//--------------------- .note.nv.tkinfo           --------------------------
	.section	.note.nv.tkinfo,"",@"SHT_NOTE"
	.sectionflags	@"SHF_NOTE_NV_TKINFO"
	.tkinfo
        /*0018*/ 	.word	0x00000002
        /*0030*/ 	.string	""
        /*0030*/ 	.string	"ptxas"
        /*0030*/ 	.string	"Cuda compilation tools, release 13.0, V13.0.88"
        /*0030*/ 	.string	"Build cuda_13.0.r13.0/compiler.36424714_0"
        /*0030*/ 	.string	"-arch sm_100 -m 64 "



//--------------------- .note.nv.cuinfo           --------------------------
	.section	.note.nv.cuinfo,"",@"SHT_NOTE"
	.sectionflags	@"SHF_NOTE_NV_CUINFO"
        /*0018*/ 	.short	0x0002
        /*001a*/ 	.short	0x0064
        /*001c*/ 	.short	0x0082
	.zero		2


//--------------------- .nv.info                  --------------------------
	.section	.nv.info,"",@"SHT_CUDA_INFO"
	.align	4


	//----- nvinfo : EIATTR_REGCOUNT
	.align		4
        /*0000*/ 	.byte	0x04, 0x2f
        /*0002*/ 	.short	(.L_1 - .L_0)
	.align		4
.L_0:
        /*0004*/ 	.word	index@(_Z13add_bias_geluI6__halfEvPT_PKS1_ii)
        /*0008*/ 	.word	0x00000012


	//----- nvinfo : EIATTR_FRAME_SIZE
	.align		4
.L_1:
        /*000c*/ 	.byte	0x04, 0x11
        /*000e*/ 	.short	(.L_3 - .L_2)
	.align		4
.L_2:
        /*0010*/ 	.word	index@(_Z13add_bias_geluI6__halfEvPT_PKS1_ii)
        /*0014*/ 	.word	0x00000000


	//----- nvinfo : EIATTR_REGCOUNT
	.align		4
.L_3:
        /*0018*/ 	.byte	0x04, 0x2f
        /*001a*/ 	.short	(.L_5 - .L_4)
	.align		4
.L_4:
        /*001c*/ 	.word	index@(_Z19add_bias_quick_geluI6__halfEvPT_PKS1_ii)
        /*0020*/ 	.word	0x0000000f


	//----- nvinfo : EIATTR_FRAME_SIZE
	.align		4
.L_5:
        /*0024*/ 	.byte	0x04, 0x11
        /*0026*/ 	.short	(.L_7 - .L_6)
	.align		4
.L_6:
        /*0028*/ 	.word	index@(_Z19add_bias_quick_geluI6__halfEvPT_PKS1_ii)
        /*002c*/ 	.word	0x00000000


	//----- nvinfo : EIATTR_REGCOUNT
	.align		4
.L_7:
        /*0030*/ 	.byte	0x04, 0x2f
        /*0032*/ 	.short	(.L_9 - .L_8)
	.align		4
.L_8:
        /*0034*/ 	.word	index@(_Z13add_bias_reluI6__halfEvPT_PKS1_ii)
        /*0038*/ 	.word	0x0000000a


	//----- nvinfo : EIATTR_FRAME_SIZE
	.align		4
.L_9:
        /*003c*/ 	.byte	0x04, 0x11
        /*003e*/ 	.short	(.L_11 - .L_10)
	.align		4
.L_10:
        /*0040*/ 	.word	index@(_Z13add_bias_reluI6__halfEvPT_PKS1_ii)
        /*0044*/ 	.word	0x00000000


	//----- nvinfo : EIATTR_REGCOUNT
	.align		4
.L_11:
        /*0048*/ 	.byte	0x04, 0x2f
        /*004a*/ 	.short	(.L_13 - .L_12)
	.align		4
.L_12:
        /*004c*/ 	.word	index@(_Z13add_bias_reluIfEvPT_PKS0_ii)
        /*0050*/ 	.word	0x0000000a


	//----- nvinfo : EIATTR_FRAME_SIZE
	.align		4
.L_13:
        /*0054*/ 	.byte	0x04, 0x11
        /*0056*/ 	.short	(.L_15 - .L_14)
	.align		4
.L_14:
        /*0058*/ 	.word	index@(_Z13add_bias_reluIfEvPT_PKS0_ii)
        /*005c*/ 	.word	0x00000000


	//----- nvinfo : EIATTR_REGCOUNT
	.align		4
.L_15:
        /*0060*/ 	.byte	0x04, 0x2f
        /*0062*/ 	.short	(.L_17 - .L_16)
	.align		4
.L_16:
        /*0064*/ 	.word	index@(_Z13add_bias_geluIfEvPT_PKS0_ii)
        /*0068*/ 	.word	0x0000000d


	//----- nvinfo : EIATTR_FRAME_SIZE
	.align		4
.L_17:
        /*006c*/ 	.byte	0x04, 0x11
        /*006e*/ 	.short	(.L_19 - .L_18)
	.align		4
.L_18:
        /*0070*/ 	.word	index@(_Z13add_bias_geluIfEvPT_PKS0_ii)
        /*0074*/ 	.word	0x00000000


	//----- nvinfo : EIATTR_REGCOUNT
	.align		4
.L_19:
        /*0078*/ 	.byte	0x04, 0x2f
        /*007a*/ 	.short	(.L_21 - .L_20)
	.align		4
.L_20:
        /*007c*/ 	.word	index@(_Z19add_bias_quick_geluIfEvPT_PKS0_ii)
        /*0080*/ 	.word	0x00000010


	//----- nvinfo : EIATTR_FRAME_SIZE
	.align		4
.L_21:
        /*0084*/ 	.byte	0x04, 0x11
        /*0086*/ 	.short	(.L_23 - .L_22)
	.align		4
.L_22:
        /*0088*/ 	.word	index@($__internal_0_$__cuda_sm20_rcp_rn_f32_slowpath)
        /*008c*/ 	.word	0x00000000


	//----- nvinfo : EIATTR_FRAME_SIZE
	.align		4
.L_23:
        /*0090*/ 	.byte	0x04, 0x11
        /*0092*/ 	.short	(.L_25 - .L_24)
	.align		4
.L_24:
        /*0094*/ 	.word	index@(_Z19add_bias_quick_geluIfEvPT_PKS0_ii)
        /*0098*/ 	.word	0x00000000


	//----- nvinfo : EIATTR_MIN_STACK_SIZE
	.align		4
.L_25:
        /*009c*/ 	.byte	0x04, 0x12
        /*009e*/ 	.short	(.L_27 - .L_26)
	.align		4
.L_26:
        /*00a0*/ 	.word	index@(_Z19add_bias_quick_geluIfEvPT_PKS0_ii)
        /*00a4*/ 	.word	0x00000000


	//----- nvinfo : EIATTR_MIN_STACK_SIZE
	.align		4
.L_27:
        /*00a8*/ 	.byte	0x04, 0x12
        /*00aa*/ 	.short	(.L_29 - .L_28)
	.align		4
.L_28:
        /*00ac*/ 	.word	index@(_Z13add_bias_geluIfEvPT_PKS0_ii)
        /*00b0*/ 	.word	0x00000000


	//----- nvinfo : EIATTR_MIN_STACK_SIZE
	.align		4
.L_29:
        /*00b4*/ 	.byte	0x04, 0x12
        /*00b6*/ 	.short	(.L_31 - .L_30)
	.align		4
.L_30:
        /*00b8*/ 	.word	index@(_Z13add_bias_reluIfEvPT_PKS0_ii)
        /*00bc*/ 	.word	0x00000000


	//----- nvinfo : EIATTR_MIN_STACK_SIZE
	.align		4
.L_31:
        /*00c0*/ 	.byte	0x04, 0x12
        /*00c2*/ 	.short	(.L_33 - .L_32)
	.align		4
.L_32:
        /*00c4*/ 	.word	index@(_Z13add_bias_reluI6__halfEvPT_PKS1_ii)
        /*00c8*/ 	.word	0x00000000


	//----- nvinfo : EIATTR_MIN_STACK_SIZE
	.align		4
.L_33:
        /*00cc*/ 	.byte	0x04, 0x12
        /*00ce*/ 	.short	(.L_35 - .L_34)
	.align		4
.L_34:
        /*00d0*/ 	.word	index@(_Z19add_bias_quick_geluI6__halfEvPT_PKS1_ii)
        /*00d4*/ 	.word	0x00000000


	//----- nvinfo : EIATTR_MIN_STACK_SIZE
	.align		4
.L_35:
        /*00d8*/ 	.byte	0x04, 0x12
        /*00da*/ 	.short	(.L_37 - .L_36)
	.align		4
.L_36:
        /*00dc*/ 	.word	index@(_Z13add_bias_geluI6__halfEvPT_PKS1_ii)
        /*00e0*/ 	.word	0x00000000
.L_37:


//--------------------- .nv.compat                --------------------------
	.section	.nv.compat,"",@"SHT_CUDA_COMPAT_INFO"
	.align	4
        /*0000*/ 	.byte	0x02, 0x09, 0x00, 0x00, 0x02, 0x02, 0x01, 0x00, 0x02, 0x05, 0x05, 0x00, 0x03, 0x07, 0x01, 0x01
        /*0010*/ 	.byte	0x02, 0x03, 0x00, 0x00, 0x02, 0x06, 0x01, 0x00, 0x04, 0x0b, 0x08, 0x00, 0x01, 0x00, 0x00, 0x00
        /*0020*/ 	.byte	0x00, 0x00, 0x00, 0x00


//--------------------- .nv.info._Z19add_bias_quick_geluIfEvPT_PKS0_ii --------------------------
	.section	.nv.info._Z19add_bias_quick_geluIfEvPT_PKS0_ii,"",@"SHT_CUDA_INFO"
	.sectionflags	@""
	.align	4


	//----- nvinfo : EIATTR_CUDA_API_VERSION
	.align		4
        /*0000*/ 	.byte	0x04, 0x37
        /*0002*/ 	.short	(.L_39 - .L_38)
.L_38:
        /*0004*/ 	.word	0x00000082


	//----- nvinfo : EIATTR_KPARAM_INFO
	.align		4
.L_39:
        /*0008*/ 	.byte	0x04, 0x17
        /*000a*/ 	.short	(.L_41 - .L_40)
.L_40:
        /*000c*/ 	.word	0x00000000
        /*0010*/ 	.short	0x0003
        /*0012*/ 	.short	0x0014
        /*0014*/ 	.byte	0x00, 0xf0, 0x11, 0x00


	//----- nvinfo : EIATTR_KPARAM_INFO
	.align		4
.L_41:
        /*0018*/ 	.byte	0x04, 0x17
        /*001a*/ 	.short	(.L_43 - .L_42)
.L_42:
        /*001c*/ 	.word	0x00000000
        /*0020*/ 	.short	0x0002
        /*0022*/ 	.short	0x0010
        /*0024*/ 	.byte	0x00, 0xf0, 0x11, 0x00


	//----- nvinfo : EIATTR_KPARAM_INFO
	.align		4
.L_43:
        /*0028*/ 	.byte	0x04, 0x17
        /*002a*/ 	.short	(.L_45 - .L_44)
.L_44:
        /*002c*/ 	.word	0x00000000
        /*0030*/ 	.short	0x0001
        /*0032*/ 	.short	0x0008
        /*0034*/ 	.byte	0x00, 0xf5, 0x21, 0x00


	//----- nvinfo : EIATTR_KPARAM_INFO
	.align		4
.L_45:
        /*0038*/ 	.byte	0x04, 0x17
        /*003a*/ 	.short	(.L_47 - .L_46)
.L_46:
        /*003c*/ 	.word	0x00000000
        /*0040*/ 	.short	0x0000
        /*0042*/ 	.short	0x0000
        /*0044*/ 	.byte	0x00, 0xf5, 0x21, 0x00


	//----- nvinfo : EIATTR_SPARSE_MMA_MASK
	.align		4
.L_47:
        /*0048*/ 	.byte	0x03, 0x50
        /*004a*/ 	.short	0x0000


	//----- nvinfo : EIATTR_MAXREG_COUNT
	.align		4
        /*004c*/ 	.byte	0x03, 0x1b
        /*004e*/ 	.short	0x00ff


	//----- nvinfo : EIATTR_MERCURY_ISA_VERSION
	.align		4
        /*0050*/ 	.byte	0x03, 0x5f
        /*0052*/ 	.short	0x0101


	//----- nvinfo : EIATTR_VRC_CTA_INIT_COUNT
	.align		4
        /*0054*/ 	.byte	0x02, 0x4a
	.zero		1
	.zero		1


	//----- nvinfo : EIATTR_EXIT_INSTR_OFFSETS
	.align		4
        /*0058*/ 	.byte	0x04, 0x1c
        /*005a*/ 	.short	(.L_49 - .L_48)


	//   ....[0]....
.L_48:
        /*005c*/ 	.word	0x000000a0


	//   ....[1]....
        /*0060*/ 	.word	0x00000290


	//----- nvinfo : EIATTR_CRS_STACK_SIZE
	.align		4
.L_49:
        /*0064*/ 	.byte	0x04, 0x1e
        /*0066*/ 	.short	(.L_51 - .L_50)
.L_50:
        /*0068*/ 	.word	0x00000000


	//----- nvinfo : EIATTR_CBANK_PARAM_SIZE
	.align		4
.L_51:
        /*006c*/ 	.byte	0x03, 0x19
        /*006e*/ 	.short	0x0018


	//----- nvinfo : EIATTR_PARAM_CBANK
	.align		4
        /*0070*/ 	.byte	0x04, 0x0a
        /*0072*/ 	.short	(.L_53 - .L_52)
	.align		4
.L_52:
        /*0074*/ 	.word	index@(.nv.constant0._Z19add_bias_quick_geluIfEvPT_PKS0_ii)
        /*0078*/ 	.short	0x0380
        /*007a*/ 	.short	0x0018


	//----- nvinfo : EIATTR_SW_WAR
	.align		4
.L_53:
        /*007c*/ 	.byte	0x04, 0x36
        /*007e*/ 	.short	(.L_55 - .L_54)
.L_54:
        /*0080*/ 	.word	0x00000008
.L_55:


//--------------------- .nv.info._Z13add_bias_geluIfEvPT_PKS0_ii --------------------------
	.section	.nv.info._Z13add_bias_geluIfEvPT_PKS0_ii,"",@"SHT_CUDA_INFO"
	.sectionflags	@""
	.align	4


	//----- nvinfo : EIATTR_CUDA_API_VERSION
	.align		4
        /*0000*/ 	.byte	0x04, 0x37
        /*0002*/ 	.short	(.L_57 - .L_56)
.L_56:
        /*0004*/ 	.word	0x00000082


	//----- nvinfo : EIATTR_KPARAM_INFO
	.align		4
.L_57:
        /*0008*/ 	.byte	0x04, 0x17
        /*000a*/ 	.short	(.L_59 - .L_58)
.L_58:
        /*000c*/ 	.word	0x00000000
        /*0010*/ 	.short	0x0003
        /*0012*/ 	.short	0x0014
        /*0014*/ 	.byte	0x00, 0xf0, 0x11, 0x00


	//----- nvinfo : EIATTR_KPARAM_INFO
	.align		4
.L_59:
        /*0018*/ 	.byte	0x04, 0x17
        /*001a*/ 	.short	(.L_61 - .L_60)
.L_60:
        /*001c*/ 	.word	0x00000000
        /*0020*/ 	.short	0x0002
        /*0022*/ 	.short	0x0010
        /*0024*/ 	.byte	0x00, 0xf0, 0x11, 0x00


	//----- nvinfo : EIATTR_KPARAM_INFO
	.align		4
.L_61:
        /*0028*/ 	.byte	0x04, 0x17
        /*002a*/ 	.short	(.L_63 - .L_62)
.L_62:
        /*002c*/ 	.word	0x00000000
        /*0030*/ 	.short	0x0001
        /*0032*/ 	.short	0x0008
        /*0034*/ 	.byte	0x00, 0xf5, 0x21, 0x00


	//----- nvinfo : EIATTR_KPARAM_INFO
	.align		4
.L_63:
        /*0038*/ 	.byte	0x04, 0x17
        /*003a*/ 	.short	(.L_65 - .L_64)
.L_64:
        /*003c*/ 	.word	0x00000000
        /*0040*/ 	.short	0x0000
        /*0042*/ 	.short	0x0000
        /*0044*/ 	.byte	0x00, 0xf5, 0x21, 0x00


	//----- nvinfo : EIATTR_SPARSE_MMA_MASK
	.align		4
.L_65:
        /*0048*/ 	.byte	0x03, 0x50
        /*004a*/ 	.short	0x0000


	//----- nvinfo : EIATTR_MAXREG_COUNT
	.align		4
        /*004c*/ 	.byte	0x03, 0x1b
        /*004e*/ 	.short	0x00ff


	//----- nvinfo : EIATTR_MERCURY_ISA_VERSION
	.align		4
        /*0050*/ 	.byte	0x03, 0x5f
        /*0052*/ 	.short	0x0101


	//----- nvinfo : EIATTR_VRC_CTA_INIT_COUNT
	.align		4
        /*0054*/ 	.byte	0x02, 0x4a
	.zero		1
	.zero		1


	//----- nvinfo : EIATTR_EXIT_INSTR_OFFSETS
	.align		4
        /*0058*/ 	.byte	0x04, 0x1c
        /*005a*/ 	.short	(.L_67 - .L_66)


	//   ....[0]....
.L_66:
        /*005c*/ 	.word	0x000000a0


	//   ....[1]....
        /*0060*/ 	.word	0x000002b0


	//----- nvinfo : EIATTR_CBANK_PARAM_SIZE
	.align		4
.L_67:
        /*0064*/ 	.byte	0x03, 0x19
        /*0066*/ 	.short	0x0018


	//----- nvinfo : EIATTR_PARAM_CBANK
	.align		4
        /*0068*/ 	.byte	0x04, 0x0a
        /*006a*/ 	.short	(.L_69 - .L_68)
	.align		4
.L_68:
        /*006c*/ 	.word	index@(.nv.constant0._Z13add_bias_geluIfEvPT_PKS0_ii)
        /*0070*/ 	.short	0x0380
        /*0072*/ 	.short	0x0018


	//----- nvinfo : EIATTR_SW_WAR
	.align		4
.L_69:
        /*0074*/ 	.byte	0x04, 0x36
        /*0076*/ 	.short	(.L_71 - .L_70)
.L_70:
        /*0078*/ 	.word	0x00000008
.L_71:


//--------------------- .nv.info._Z13add_bias_reluIfEvPT_PKS0_ii --------------------------
	.section	.nv.info._Z13add_bias_reluIfEvPT_PKS0_ii,"",@"SHT_CUDA_INFO"
	.sectionflags	@""
	.align	4


	//----- nvinfo : EIATTR_CUDA_API_VERSION
	.align		4
        /*0000*/ 	.byte	0x04, 0x37
        /*0002*/ 	.short	(.L_73 - .L_72)
.L_72:
        /*0004*/ 	.word	0x00000082


	//----- nvinfo : EIATTR_KPARAM_INFO
	.align		4
.L_73:
        /*0008*/ 	.byte	0x04, 0x17
        /*000a*/ 	.short	(.L_75 - .L_74)
.L_74:
        /*000c*/ 	.word	0x00000000
        /*0010*/ 	.short	0x0003
        /*0012*/ 	.short	0x0014
        /*0014*/ 	.byte	0x00, 0xf0, 0x11, 0x00


	//----- nvinfo : EIATTR_KPARAM_INFO
	.align		4
.L_75:
        /*0018*/ 	.byte	0x04, 0x17
        /*001a*/ 	.short	(.L_77 - .L_76)
.L_76:
        /*001c*/ 	.word	0x00000000
        /*0020*/ 	.short	0x0002
        /*0022*/ 	.short	0x0010
        /*0024*/ 	.byte	0x00, 0xf0, 0x11, 0x00


	//----- nvinfo : EIATTR_KPARAM_INFO
	.align		4
.L_77:
        /*0028*/ 	.byte	0x04, 0x17
        /*002a*/ 	.short	(.L_79 - .L_78)
.L_78:
        /*002c*/ 	.word	0x00000000
        /*0030*/ 	.short	0x0001
        /*0032*/ 	.short	0x0008
        /*0034*/ 	.byte	0x00, 0xf5, 0x21, 0x00


	//----- nvinfo : EIATTR_KPARAM_INFO
	.align		4
.L_79:
        /*0038*/ 	.byte	0x04, 0x17
        /*003a*/ 	.short	(.L_81 - .L_80)
.L_80:
        /*003c*/ 	.word	0x00000000
        /*0040*/ 	.short	0x0000
        /*0042*/ 	.short	0x0000
        /*0044*/ 	.byte	0x00, 0xf5, 0x21, 0x00


	//----- nvinfo : EIATTR_SPARSE_MMA_MASK
	.align		4
.L_81:
        /*0048*/ 	.byte	0x03, 0x50
        /*004a*/ 	.short	0x0000


	//----- nvinfo : EIATTR_MAXREG_COUNT
	.align		4
        /*004c*/ 	.byte	0x03, 0x1b
        /*004e*/ 	.short	0x00ff


	//----- nvinfo : EIATTR_MERCURY_ISA_VERSION
	.align		4
        /*0050*/ 	.byte	0x03, 0x5f
        /*0052*/ 	.short	0x0101


	//----- nvinfo : EIATTR_VRC_CTA_INIT_COUNT
	.align		4
        /*0054*/ 	.byte	0x02, 0x4a
	.zero		1
	.zero		1


	//----- nvinfo : EIATTR_EXIT_INSTR_OFFSETS
	.align		4
        /*0058*/ 	.byte	0x04, 0x1c
        /*005a*/ 	.short	(.L_83 - .L_82)


	//   ....[0]....
.L_82:
        /*005c*/ 	.word	0x000000a0


	//   ....[1]....
        /*0060*/ 	.word	0x00000150


	//----- nvinfo : EIATTR_CBANK_PARAM_SIZE
	.align		4
.L_83:
        /*0064*/ 	.byte	0x03, 0x19
        /*0066*/ 	.short	0x0018


	//----- nvinfo : EIATTR_PARAM_CBANK
	.align		4
        /*0068*/ 	.byte	0x04, 0x0a
        /*006a*/ 	.short	(.L_85 - .L_84)
	.align		4
.L_84:
        /*006c*/ 	.word	index@(.nv.constant0._Z13add_bias_reluIfEvPT_PKS0_ii)
        /*0070*/ 	.short	0x0380
        /*0072*/ 	.short	0x0018


	//----- nvinfo : EIATTR_SW_WAR
	.align		4
.L_85:
        /*0074*/ 	.byte	0x04, 0x36
        /*0076*/ 	.short	(.L_87 - .L_86)
.L_86:
        /*0078*/ 	.word	0x00000008
.L_87:


//--------------------- .nv.info._Z13add_bias_reluI6__halfEvPT_PKS1_ii --------------------------
	.section	.nv.info._Z13add_bias_reluI6__halfEvPT_PKS1_ii,"",@"SHT_CUDA_INFO"
	.sectionflags	@""
	.align	4


	//----- nvinfo : EIATTR_CUDA_API_VERSION
	.align		4
        /*0000*/ 	.byte	0x04, 0x37
        /*0002*/ 	.short	(.L_89 - .L_88)
.L_88:
        /*0004*/ 	.word	0x00000082


	//----- nvinfo : EIATTR_KPARAM_INFO
	.align		4
.L_89:
        /*0008*/ 	.byte	0x04, 0x17
        /*000a*/ 	.short	(.L_91 - .L_90)
.L_90:
        /*000c*/ 	.word	0x00000000
        /*0010*/ 	.short	0x0003
        /*0012*/ 	.short	0x0014
        /*0014*/ 	.byte	0x00, 0xf0, 0x11, 0x00


	//----- nvinfo : EIATTR_KPARAM_INFO
	.align		4
.L_91:
        /*0018*/ 	.byte	0x04, 0x17
        /*001a*/ 	.short	(.L_93 - .L_92)
.L_92:
        /*001c*/ 	.word	0x00000000
        /*0020*/ 	.short	0x0002
        /*0022*/ 	.short	0x0010
        /*0024*/ 	.byte	0x00, 0xf0, 0x11, 0x00


	//----- nvinfo : EIATTR_KPARAM_INFO
	.align		4
.L_93:
        /*0028*/ 	.byte	0x04, 0x17
        /*002a*/ 	.short	(.L_95 - .L_94)
.L_94:
        /*002c*/ 	.word	0x00000000
        /*0030*/ 	.short	0x0001
        /*0032*/ 	.short	0x0008
        /*0034*/ 	.byte	0x00, 0xf5, 0x21, 0x00


	//----- nvinfo : EIATTR_KPARAM_INFO
	.align		4
.L_95:
        /*0038*/ 	.byte	0x04, 0x17
        /*003a*/ 	.short	(.L_97 - .L_96)
.L_96:
        /*003c*/ 	.word	0x00000000
        /*0040*/ 	.short	0x0000
        /*0042*/ 	.short	0x0000
        /*0044*/ 	.byte	0x00, 0xf5, 0x21, 0x00


	//----- nvinfo : EIATTR_SPARSE_MMA_MASK
	.align		4
.L_97:
        /*0048*/ 	.byte	0x03, 0x50
        /*004a*/ 	.short	0x0000


	//----- nvinfo : EIATTR_MAXREG_COUNT
	.align		4
        /*004c*/ 	.byte	0x03, 0x1b
        /*004e*/ 	.short	0x00ff


	//----- nvinfo : EIATTR_MERCURY_ISA_VERSION
	.align		4
        /*0050*/ 	.byte	0x03, 0x5f
        /*0052*/ 	.short	0x0101


	//----- nvinfo : EIATTR_VRC_CTA_INIT_COUNT
	.align		4
        /*0054*/ 	.byte	0x02, 0x4a
	.zero		1
	.zero		1


	//----- nvinfo : EIATTR_EXIT_INSTR_OFFSETS
	.align		4
        /*0058*/ 	.byte	0x04, 0x1c
        /*005a*/ 	.short	(.L_99 - .L_98)


	//   ....[0]....
.L_98:
        /*005c*/ 	.word	0x000000b0


	//   ....[1]....
        /*0060*/ 	.word	0x000001b0


	//----- nvinfo : EIATTR_CBANK_PARAM_SIZE
	.align		4
.L_99:
        /*0064*/ 	.byte	0x03, 0x19
        /*0066*/ 	.short	0x0018


	//----- nvinfo : EIATTR_PARAM_CBANK
	.align		4
        /*0068*/ 	.byte	0x04, 0x0a
        /*006a*/ 	.short	(.L_101 - .L_100)
	.align		4
.L_100:
        /*006c*/ 	.word	index@(.nv.constant0._Z13add_bias_reluI6__halfEvPT_PKS1_ii)
        /*0070*/ 	.short	0x0380
        /*0072*/ 	.short	0x0018


	//----- nvinfo : EIATTR_SW_WAR
	.align		4
.L_101:
        /*0074*/ 	.byte	0x04, 0x36
        /*0076*/ 	.short	(.L_103 - .L_102)
.L_102:
        /*0078*/ 	.word	0x00000008
.L_103:


//--------------------- .nv.info._Z19add_bias_quick_geluI6__halfEvPT_PKS1_ii --------------------------
	.section	.nv.info._Z19add_bias_quick_geluI6__halfEvPT_PKS1_ii,"",@"SHT_CUDA_INFO"
	.sectionflags	@""
	.align	4


	//----- nvinfo : EIATTR_CUDA_API_VERSION
	.align		4
        /*0000*/ 	.byte	0x04, 0x37
        /*0002*/ 	.short	(.L_105 - .L_104)
.L_104:
        /*0004*/ 	.word	0x00000082


	//----- nvinfo : EIATTR_KPARAM_INFO
	.align		4
.L_105:
        /*0008*/ 	.byte	0x04, 0x17
        /*000a*/ 	.short	(.L_107 - .L_106)
.L_106:
        /*000c*/ 	.word	0x00000000
        /*0010*/ 	.short	0x0003
        /*0012*/ 	.short	0x0014
        /*0014*/ 	.byte	0x00, 0xf0, 0x11, 0x00


	//----- nvinfo : EIATTR_KPARAM_INFO
	.align		4
.L_107:
        /*0018*/ 	.byte	0x04, 0x17
        /*001a*/ 	.short	(.L_109 - .L_108)
.L_108:
        /*001c*/ 	.word	0x00000000
        /*0020*/ 	.short	0x0002
        /*0022*/ 	.short	0x0010
        /*0024*/ 	.byte	0x00, 0xf0, 0x11, 0x00


	//----- nvinfo : EIATTR_KPARAM_INFO
	.align		4
.L_109:
        /*0028*/ 	.byte	0x04, 0x17
        /*002a*/ 	.short	(.L_111 - .L_110)
.L_110:
        /*002c*/ 	.word	0x00000000
        /*0030*/ 	.short	0x0001
        /*0032*/ 	.short	0x0008
        /*0034*/ 	.byte	0x00, 0xf5, 0x21, 0x00


	//----- nvinfo : EIATTR_KPARAM_INFO
	.align		4
.L_111:
        /*0038*/ 	.byte	0x04, 0x17
        /*003a*/ 	.short	(.L_113 - .L_112)
.L_112:
        /*003c*/ 	.word	0x00000000
        /*0040*/ 	.short	0x0000
        /*0042*/ 	.short	0x0000
        /*0044*/ 	.byte	0x00, 0xf5, 0x21, 0x00


	//----- nvinfo : EIATTR_SPARSE_MMA_MASK
	.align		4
.L_113:
        /*0048*/ 	.byte	0x03, 0x50
        /*004a*/ 	.short	0x0000


	//----- nvinfo : EIATTR_MAXREG_COUNT
	.align		4
        /*004c*/ 	.byte	0x03, 0x1b
        /*004e*/ 	.short	0x00ff


	//----- nvinfo : EIATTR_MERCURY_ISA_VERSION
	.align		4
        /*0050*/ 	.byte	0x03, 0x5f
        /*0052*/ 	.short	0x0101


	//----- nvinfo : EIATTR_VRC_CTA_INIT_COUNT
	.align		4
        /*0054*/ 	.byte	0x02, 0x4a
	.zero		1
	.zero		1


	//----- nvinfo : EIATTR_EXIT_INSTR_OFFSETS
	.align		4
        /*0058*/ 	.byte	0x04, 0x1c
        /*005a*/ 	.short	(.L_115 - .L_114)


	//   ....[0]....
.L_114:
        /*005c*/ 	.word	0x000000a0


	//   ....[1]....
        /*0060*/ 	.word	0x00000370


	//----- nvinfo : EIATTR_CBANK_PARAM_SIZE
	.align		4
.L_115:
        /*0064*/ 	.byte	0x03, 0x19
        /*0066*/ 	.short	0x0018


	//----- nvinfo : EIATTR_PARAM_CBANK
	.align		4
        /*0068*/ 	.byte	0x04, 0x0a
        /*006a*/ 	.short	(.L_117 - .L_116)
	.align		4
.L_116:
        /*006c*/ 	.word	index@(.nv.constant0._Z19add_bias_quick_geluI6__halfEvPT_PKS1_ii)
        /*0070*/ 	.short	0x0380
        /*0072*/ 	.short	0x0018


	//----- nvinfo : EIATTR_SW_WAR
	.align		4
.L_117:
        /*0074*/ 	.byte	0x04, 0x36
        /*0076*/ 	.short	(.L_119 - .L_118)
.L_118:
        /*0078*/ 	.word	0x00000008
.L_119:


//--------------------- .nv.info._Z13add_bias_geluI6__halfEvPT_PKS1_ii --------------------------
	.section	.nv.info._Z13add_bias_geluI6__halfEvPT_PKS1_ii,"",@"SHT_CUDA_INFO"
	.sectionflags	@""
	.align	4


	//----- nvinfo : EIATTR_CUDA_API_VERSION
	.align		4
        /*0000*/ 	.byte	0x04, 0x37
        /*0002*/ 	.short	(.L_121 - .L_120)
.L_120:
        /*0004*/ 	.word	0x00000082


	//----- nvinfo : EIATTR_KPARAM_INFO
	.align		4
.L_121:
        /*0008*/ 	.byte	0x04, 0x17
        /*000a*/ 	.short	(.L_123 - .L_122)
.L_122:
        /*000c*/ 	.word	0x00000000
        /*0010*/ 	.short	0x0003
        /*0012*/ 	.short	0x0014
        /*0014*/ 	.byte	0x00, 0xf0, 0x11, 0x00


	//----- nvinfo : EIATTR_KPARAM_INFO
	.align		4
.L_123:
        /*0018*/ 	.byte	0x04, 0x17
        /*001a*/ 	.short	(.L_125 - .L_124)
.L_124:
        /*001c*/ 	.word	0x00000000
        /*0020*/ 	.short	0x0002
        /*0022*/ 	.short	0x0010
        /*0024*/ 	.byte	0x00, 0xf0, 0x11, 0x00


	//----- nvinfo : EIATTR_KPARAM_INFO
	.align		4
.L_125:
        /*0028*/ 	.byte	0x04, 0x17
        /*002a*/ 	.short	(.L_127 - .L_126)
.L_126:
        /*002c*/ 	.word	0x00000000
        /*0030*/ 	.short	0x0001
        /*0032*/ 	.short	0x0008
        /*0034*/ 	.byte	0x00, 0xf5, 0x21, 0x00


	//----- nvinfo : EIATTR_KPARAM_INFO
	.align		4
.L_127:
        /*0038*/ 	.byte	0x04, 0x17
        /*003a*/ 	.short	(.L_129 - .L_128)
.L_128:
        /*003c*/ 	.word	0x00000000
        /*0040*/ 	.short	0x0000
        /*0042*/ 	.short	0x0000
        /*0044*/ 	.byte	0x00, 0xf5, 0x21, 0x00


	//----- nvinfo : EIATTR_SPARSE_MMA_MASK
	.align		4
.L_129:
        /*0048*/ 	.byte	0x03, 0x50
        /*004a*/ 	.short	0x0000


	//----- nvinfo : EIATTR_MAXREG_COUNT
	.align		4
        /*004c*/ 	.byte	0x03, 0x1b
        /*004e*/ 	.short	0x00ff


	//----- nvinfo : EIATTR_MERCURY_ISA_VERSION
	.align		4
        /*0050*/ 	.byte	0x03, 0x5f
        /*0052*/ 	.short	0x0101


	//----- nvinfo : EIATTR_VRC_CTA_INIT_COUNT
	.align		4
        /*0054*/ 	.byte	0x02, 0x4a
	.zero		1
	.zero		1


	//----- nvinfo : EIATTR_EXIT_INSTR_OFFSETS
	.align		4
        /*0058*/ 	.byte	0x04, 0x1c
        /*005a*/ 	.short	(.L_131 - .L_130)


	//   ....[0]....
.L_130:
        /*005c*/ 	.word	0x000000a0


	//   ....[1]....
        /*0060*/ 	.word	0x000003e0


	//----- nvinfo : EIATTR_CBANK_PARAM_SIZE
	.align		4
.L_131:
        /*0064*/ 	.byte	0x03, 0x19
        /*0066*/ 	.short	0x0018


	//----- nvinfo : EIATTR_PARAM_CBANK
	.align		4
        /*0068*/ 	.byte	0x04, 0x0a
        /*006a*/ 	.short	(.L_133 - .L_132)
	.align		4
.L_132:
        /*006c*/ 	.word	index@(.nv.constant0._Z13add_bias_geluI6__halfEvPT_PKS1_ii)
        /*0070*/ 	.short	0x0380
        /*0072*/ 	.short	0x0018


	//----- nvinfo : EIATTR_SW_WAR
	.align		4
.L_133:
        /*0074*/ 	.byte	0x04, 0x36
        /*0076*/ 	.short	(.L_135 - .L_134)
.L_134:
        /*0078*/ 	.word	0x00000008
.L_135:


//--------------------- .nv.callgraph             --------------------------
	.section	.nv.callgraph,"",@"SHT_CUDA_CALLGRAPH"
	.align	4
	.sectionentsize	8
	.align		4
        /*0000*/ 	.word	0x00000000
	.align		4
        /*0004*/ 	.word	0xffffffff
	.align		4
        /*0008*/ 	.word	0x00000000
	.align		4
        /*000c*/ 	.word	0xfffffffe
	.align		4
        /*0010*/ 	.word	0x00000000
	.align		4
        /*0014*/ 	.word	0xfffffffd
	.align		4
        /*0018*/ 	.word	0x00000000
	.align		4
        /*001c*/ 	.word	0xfffffffc


//--------------------- .text._Z19add_bias_quick_geluIfEvPT_PKS0_ii --------------------------
	.section	.text._Z19add_bias_quick_geluIfEvPT_PKS0_ii,"ax",@progbits
	.align	128
        .global         _Z19add_bias_quick_geluIfEvPT_PKS0_ii
        .type           _Z19add_bias_quick_geluIfEvPT_PKS0_ii,@function
        .size           _Z19add_bias_quick_geluIfEvPT_PKS0_ii,(.L_x_13 - _Z19add_bias_quick_geluIfEvPT_PKS0_ii)
        .other          _Z19add_bias_quick_geluIfEvPT_PKS0_ii,@"STO_CUDA_ENTRY STV_DEFAULT"
_Z19add_bias_quick_geluIfEvPT_PKS0_ii:
.text._Z19add_bias_quick_geluIfEvPT_PKS0_ii:
[----:B------:R-:W-:Y:S01]  /*0000*/  LDC R1, c[0x0][0x37c] ;  /* 0x0000df00ff017b82 */ /* 0x000fe20000000800 */
[----:B------:R-:W0:Y:S07]  /*0010*/  S2R R3, SR_TID.X ;  /* 0x0000000000037919 */ /* 0x000e2e0000002100 */
[----:B------:R-:W0:Y:S08]  /*0020*/  S2UR UR5, SR_CTAID.Y ;  /* 0x00000000000579c3 */ /* 0x000e300000002600 */
[----:B------:R-:W0:Y:S08]  /*0030*/  LDC R0, c[0x0][0x360] ;  /* 0x0000d800ff007b82 */ /* 0x000e300000000800 */
[----:B------:R-:W1:Y:S08]  /*0040*/  LDC.64 R4, c[0x0][0x390] ;  /* 0x0000e400ff047b82 */ /* 0x000e700000000a00 */
[----:B------:R-:W2:Y:S01]  /*0050*/  S2UR UR4, SR_CTAID.X ;  /* 0x00000000000479c3 */ /* 0x000ea20000002500 */
[----:B0-----:R-:W-:-:S02]  /*0060*/  IMAD R0, R0, UR5, R3 ;  /* 0x0000000500007c24 */ /* 0x001fc4000f8e0203 */
[C---:B-1----:R-:W-:Y:S02]  /*0070*/  IMAD R2, R5.reuse, R4, RZ ;  /* 0x0000000405027224 */ /* 0x042fe400078e02ff */
[----:B--2---:R-:W-:-:S05]  /*0080*/  IMAD R3, R5, UR4, R0 ;  /* 0x0000000405037c24 */ /* 0x004fca000f8e0200 */
[----:B------:R-:W-:-:S13]  /*0090*/  ISETP.GE.AND P0, PT, R3, R2, PT ;  /* 0x000000020300720c */ /* 0x000fda0003f06270 */
[----:B------:R-:W-:Y:S05]  /*00a0*/  @P0 EXIT ;  /* 0x000000000000094d */ /* 0x000fea0003800000 */
[----:B------:R-:W0:Y:S01]  /*00b0*/  LDC.64 R6, c[0x0][0x388] ;  /* 0x0000e200ff067b82 */ /* 0x000e220000000a00 */
[----:B------:R-:W1:Y:S07]  /*00c0*/  LDCU.64 UR4, c[0x0][0x358] ;  /* 0x00006b00ff0477ac */ /* 0x000e6e0008000a00 */
[----:B------:R-:W2:Y:S01]  /*00d0*/  LDC.64 R4, c[0x0][0x380] ;  /* 0x0000e000ff047b82 */ /* 0x000ea20000000a00 */
[----:B0-----:R-:W-:-:S06]  /*00e0*/  IMAD.WIDE.U32 R6, R0, 0x4, R6 ;  /* 0x0000000400067825 */ /* 0x001fcc00078e0006 */
[----:B-1----:R-:W3:Y:S01]  /*00f0*/  LDG.E R6, desc[UR4][R6.64] ;  /* 0x0000000406067981 */ /* 0x002ee2000c1e1900 */
[----:B--2---:R-:W-:-:S05]  /*0100*/  IMAD.WIDE R4, R3, 0x4, R4 ;  /* 0x0000000403047825 */ /* 0x004fca00078e0204 */
[----:B------:R-:W3:Y:S01]  /*0110*/  LDG.E R3, desc[UR4][R4.64] ;  /* 0x0000000404037981 */ /* 0x000ee2000c1e1900 */
[----:B------:R-:W-:Y:S01]  /*0120*/  BSSY.RECONVERGENT B0, `(.L_x_0) ;  /* 0x0000014000007945 */ /* 0x000fe20003800200 */
[----:B---3--:R-:W-:-:S04]  /*0130*/  FADD R3, R3, R6 ;  /* 0x0000000603037221 */ /* 0x008fc80000000000 */
[----:B------:R-:W-:-:S04]  /*0140*/  FMUL R0, R3, -1.7020000219345092773 ;  /* 0xbfd9db2303007820 */ /* 0x000fc80000400000 */
[----:B------:R-:W-:-:S05]  /*0150*/  FMUL R0, R0, 1.4426950216293334961 ;  /* 0x3fb8aa3b00007820 */ /* 0x000fca0000400000 */
[----:B------:R-:W-:-:S13]  /*0160*/  FSETP.GEU.AND P0, PT, R0, -126, PT ;  /* 0xc2fc00000000780b */ /* 0x000fda0003f0e000 */
[----:B------:R-:W-:-:S04]  /*0170*/  @!P0 FMUL R0, R0, 0.5 ;  /* 0x3f00000000008820 */ /* 0x000fc80000400000 */
[----:B------:R-:W0:Y:S02]  /*0180*/  MUFU.EX2 R2, R0 ;  /* 0x0000000000027308 */ /* 0x000e240000000800 */
[----:B0-----:R-:W-:-:S04]  /*0190*/  @!P0 FMUL R2, R2, R2 ;  /* 0x0000000202028220 */ /* 0x001fc80000400000 */
[----:B------:R-:W-:-:S04]  /*01a0*/  FADD R0, R2, 1 ;  /* 0x3f80000002007421 */ /* 0x000fc80000000000 */
[----:B------:R-:W-:-:S05]  /*01b0*/  VIADD R2, R0, 0x1800000 ;  /* 0x0180000000027836 */ /* 0x000fca0000000000 */
[----:B------:R-:W-:-:S04]  /*01c0*/  LOP3.LUT R2, R2, 0x7f800000, RZ, 0xc0, !PT ;  /* 0x7f80000002027812 */ /* 0x000fc800078ec0ff */
[----:B------:R-:W-:-:S13]  /*01d0*/  ISETP.GT.U32.AND P0, PT, R2, 0x1ffffff, PT ;  /* 0x01ffffff0200780c */ /* 0x000fda0003f04070 */
[----:B------:R-:W-:Y:S05]  /*01e0*/  @P0 BRA `(.L_x_1) ;  /* 0x00000000000c0947 */ /* 0x000fea0003800000 */
[----:B------:R-:W-:-:S07]  /*01f0*/  MOV R6, 0x210 ;  /* 0x0000021000067802 */ /* 0x000fce0000000f00 */
[----:B------:R-:W-:Y:S05]  /*0200*/  CALL.REL.NOINC `($__internal_0_$__cuda_sm20_rcp_rn_f32_slowpath) ;  /* 0x0000000000247944 */ /* 0x000fea0003c00000 */
[----:B------:R-:W-:Y:S05]  /*0210*/  BRA `(.L_x_2) ;  /* 0x0000000000107947 */ /* 0x000fea0003800000 */
.L_x_1:
[----:B------:R-:W0:Y:S02]  /*0220*/  MUFU.RCP R7, R0 ;  /* 0x0000000000077308 */ /* 0x000e240000001000 */
[----:B0-----:R-:W-:-:S04]  /*0230*/  FFMA R2, R0, R7, -1 ;  /* 0xbf80000000027423 */ /* 0x001fc80000000007 */
[----:B------:R-:W-:-:S04]  /*0240*/  FADD.FTZ R2, -R2, -RZ ;  /* 0x800000ff02027221 */ /* 0x000fc80000010100 */
[----:B------:R-:W-:-:S07]  /*0250*/  FFMA R2, R7, R2, R7 ;  /* 0x0000000207027223 */ /* 0x000fce0000000007 */
.L_x_2:
[----:B------:R-:W-:Y:S05]  /*0260*/  BSYNC.RECONVERGENT B0 ;  /* 0x0000000000007941 */ /* 0x000fea0003800200 */
.L_x_0:
[----:B------:R-:W-:-:S05]  /*0270*/  FMUL R3, R3, R2 ;  /* 0x0000000203037220 */ /* 0x000fca0000400000 */
[----:B------:R-:W-:Y:S01]  /*0280*/  STG.E desc[UR4][R4.64], R3 ;  /* 0x0000000304007986 */ /* 0x000fe2000c101904 */
[----:B------:R-:W-:Y:S05]  /*0290*/  EXIT ;  /* 0x000000000000794d */ /* 0x000fea0003800000 */
        .weak           $__internal_0_$__cuda_sm20_rcp_rn_f32_slowpath
        .type           $__internal_0_$__cuda_sm20_rcp_rn_f32_slowpath,@function
        .size           $__internal_0_$__cuda_sm20_rcp_rn_f32_slowpath,(.L_x_13 - $__internal_0_$__cuda_sm20_rcp_rn_f32_slowpath)
$__internal_0_$__cuda_sm20_rcp_rn_f32_slowpath:
[----:B------:R-:W-:Y:S01]  /*02a0*/  IMAD.SHL.U32 R2, R0, 0x2, RZ ;  /* 0x0000000200027824 */ /* 0x000fe200078e00ff */
[----:B------:R-:W-:Y:S04]  /*02b0*/  BSSY.RECONVERGENT B1, `(.L_x_3) ;  /* 0x0000030000017945 */ /* 0x000fe80003800200 */
[----:B------:R-:W-:-:S04]  /*02c0*/  SHF.R.U32.HI R2, RZ, 0x18, R2 ;  /* 0x00000018ff027819 */ /* 0x000fc80000011602 */
[----:B------:R-:W-:-:S13]  /*02d0*/  ISETP.NE.U32.AND P0, PT, R2, RZ, PT ;  /* 0x000000ff0200720c */ /* 0x000fda0003f05070 */
[----:B------:R-:W-:Y:S05]  /*02e0*/  @P0 BRA `(.L_x_4) ;  /* 0x0000000000280947 */ /* 0x000fea0003800000 */
[----:B------:R-:W-:-:S04]  /*02f0*/  SHF.L.U32 R2, R0, 0x1, RZ ;  /* 0x0000000100027819 */ /* 0x000fc800000006ff */
[----:B------:R-:W-:-:S13]  /*0300*/  ISETP.NE.AND P0, PT, R2, RZ, PT ;  /* 0x000000ff0200720c */ /* 0x000fda0003f05270 */
[----:B------:R-:W-:Y:S01]  /*0310*/  @P0 FFMA R8, R0, 1.84467440737095516160e+19, RZ ;  /* 0x5f80000000080823 */ /* 0x000fe200000000ff */
[----:B------:R-:W-:Y:S08]  /*0320*/  @!P0 MUFU.RCP R7, R0 ;  /* 0x0000000000078308 */ /* 0x000ff00000001000 */
[----:B------:R-:W0:Y:S02]  /*0330*/  @P0 MUFU.RCP R9, R8 ;  /* 0x0000000800090308 */ /* 0x000e240000001000 */
[----:B0-----:R-:W-:-:S04]  /*0340*/  @P0 FFMA R2, R8, R9, -1 ;  /* 0xbf80000008020423 */ /* 0x001fc80000000009 */
[----:B------:R-:W-:-:S04]  /*0350*/  @P0 FADD.FTZ R2, -R2, -RZ ;  /* 0x800000ff02020221 */ /* 0x000fc80000010100 */
[----:B------:R-:W-:-:S04]  /*0360*/  @P0 FFMA R2, R9, R2, R9 ;  /* 0x0000000209020223 */ /* 0x000fc80000000009 */
[----:B------:R-:W-:Y:S01]  /*0370*/  @P0 FFMA R7, R2, 1.84467440737095516160e+19, RZ ;  /* 0x5f80000002070823 */ /* 0x000fe200000000ff */
[----:B------:R-:W-:Y:S06]  /*0380*/  BRA `(.L_x_5) ;  /* 0x0000000000887947 */ /* 0x000fec0003800000 */
.L_x_4:
[----:B------:R-:W-:-:S05]  /*0390*/  VIADD R7, R2, 0xffffff03 ;  /* 0xffffff0302077836 */ /* 0x000fca0000000000 */
[----:B------:R-:W-:-:S13]  /*03a0*/  ISETP.GT.U32.AND P0, PT, R7, 0x1, PT ;  /* 0x000000010700780c */ /* 0x000fda0003f04070 */
[----:B------:R-:W-:Y:S05]  /*03b0*/  @P0 BRA `(.L_x_6) ;  /* 0x0000000000780947 */ /* 0x000fea0003800000 */
[----:B------:R-:W-:Y:S01]  /*03c0*/  LOP3.LUT R8, R0, 0x7fffff, RZ, 0xc0, !PT ;  /* 0x007fffff00087812 */ /* 0x000fe200078ec0ff */
[----:B------:R-:W-:-:S03]  /*03d0*/  HFMA2 R12, -RZ, RZ, 0, 1.78813934326171875e-07 ;  /* 0x00000003ff0c7431 */ /* 0x000fc600000001ff */
[----:B------:R-:W-:-:S04]  /*03e0*/  LOP3.LUT R8, R8, 0x3f800000, RZ, 0xfc, !PT ;  /* 0x3f80000008087812 */ /* 0x000fc800078efcff */
[----:B------:R-:W0:Y:S01]  /*03f0*/  MUFU.RCP R9, R8 ;  /* 0x0000000800097308 */ /* 0x000e220000001000 */
[----:B------:R-:W-:Y:S01]  /*0400*/  SHF.L.U32 R13, R12, R7, RZ ;  /* 0x000000070c0d7219 */ /* 0x000fe200000006ff */
[----:B0-----:R-:W-:-:S04]  /*0410*/  FFMA R10, R8, R9, -1 ;  /* 0xbf800000080a7423 */ /* 0x001fc80000000009 */
[----:B------:R-:W-:-:S04]  /*0420*/  FADD.FTZ R10, -R10, -RZ ;  /* 0x800000ff0a0a7221 */ /* 0x000fc80000010100 */
[CCC-:B------:R-:W-:Y:S01]  /*0430*/  FFMA.RM R11, R9.reuse, R10.reuse, R9.reuse ;  /* 0x0000000a090b7223 */ /* 0x1c0fe20000004009 */
[----:B------:R-:W-:-:S04]  /*0440*/  FFMA.RP R10, R9, R10, R9 ;  /* 0x0000000a090a7223 */ /* 0x000fc80000008009 */
[C---:B------:R-:W-:Y:S02]  /*0450*/  LOP3.LUT R9, R11.reuse, 0x7fffff, RZ, 0xc0, !PT ;  /* 0x007fffff0b097812 */ /* 0x040fe400078ec0ff */
[----:B------:R-:W-:Y:S02]  /*0460*/  FSETP.NEU.FTZ.AND P0, PT, R11, R10, PT ;  /* 0x0000000a0b00720b */ /* 0x000fe40003f1d000 */
[----:B------:R-:W-:Y:S02]  /*0470*/  LOP3.LUT R10, R9, 0x800000, RZ, 0xfc, !PT ;  /* 0x00800000090a7812 */ /* 0x000fe400078efcff */
[----:B------:R-:W-:Y:S02]  /*0480*/  SEL R9, RZ, 0xffffffff, !P0 ;  /* 0xffffffffff097807 */ /* 0x000fe40004000000 */
[----:B------:R-:W-:-:S03]  /*0490*/  LOP3.LUT R8, R13, R10, RZ, 0xc0, !PT ;  /* 0x0000000a0d087212 */ /* 0x000fc600078ec0ff */
[----:B------:R-:W-:Y:S01]  /*04a0*/  IMAD.MOV R9, RZ, RZ, -R9 ;  /* 0x000000ffff097224 */ /* 0x000fe200078e0a09 */
[----:B------:R-:W-:-:S04]  /*04b0*/  SHF.R.U32.HI R8, RZ, R7, R8 ;  /* 0x00000007ff087219 */ /* 0x000fc80000011608 */
[----:B------:R-:W-:Y:S02]  /*04c0*/  LOP3.LUT P1, RZ, R9, R7, R10, 0xf8, !PT ;  /* 0x0000000709ff7212 */ /* 0x000fe4000782f80a */
[C---:B------:R-:W-:Y:S02]  /*04d0*/  LOP3.LUT P0, RZ, R8.reuse, 0x1, RZ, 0xc0, !PT ;  /* 0x0000000108ff7812 */ /* 0x040fe4000780c0ff */
[----:B------:R-:W-:-:S04]  /*04e0*/  LOP3.LUT P2, RZ, R8, 0x2, RZ, 0xc0, !PT ;  /* 0x0000000208ff7812 */ /* 0x000fc8000784c0ff */
[----:B------:R-:W-:Y:S02]  /*04f0*/  PLOP3.LUT P0, PT, P0, P1, P2, 0xe0, 0x0 ;  /* 0x000000000000781c */ /* 0x000fe40000703c20 */
[----:B------:R-:W-:Y:S02]  /*0500*/  LOP3.LUT P1, RZ, R0, 0x7fffff, RZ, 0xc0, !PT ;  /* 0x007fffff00ff7812 */ /* 0x000fe4000782c0ff */
[----:B------:R-:W-:-:S04]  /*0510*/  SEL R7, RZ, 0x1, !P0 ;  /* 0x00000001ff077807 */ /* 0x000fc80004000000 */
[----:B------:R-:W-:-:S04]  /*0520*/  IADD3 R7, PT, PT, -R7, RZ, RZ ;  /* 0x000000ff07077210 */ /* 0x000fc80007ffe1ff */
[----:B------:R-:W-:Y:S01]  /*0530*/  ISETP.GE.AND P0, PT, R7, RZ, PT ;  /* 0x000000ff0700720c */ /* 0x000fe20003f06270 */
[----:B------:R-:W-:-:S05]  /*0540*/  VIADD R7, R2, 0xffffff04 ;  /* 0xffffff0402077836 */ /* 0x000fca0000000000 */
[----:B------:R-:W-:-:S07]  /*0550*/  SHF.R.U32.HI R7, RZ, R7, R10 ;  /* 0x00000007ff077219 */ /* 0x000fce000001160a */
[----:B------:R-:W-:-:S05]  /*0560*/  @!P0 IADD3 R7, PT, PT, R7, 0x1, RZ ;  /* 0x0000000107078810 */ /* 0x000fca0007ffe0ff */
[----:B------:R-:W-:-:S05]  /*0570*/  @!P1 IMAD.SHL.U32 R7, R7, 0x2, RZ ;  /* 0x0000000207079824 */ /* 0x000fca00078e00ff */
[----:B------:R-:W-:Y:S01]  /*0580*/  LOP3.LUT R7, R7, 0x80000000, R0, 0xf8, !PT ;  /* 0x8000000007077812 */ /* 0x000fe200078ef800 */
[----:B------:R-:W-:Y:S06]  /*0590*/  BRA `(.L_x_5) ;  /* 0x0000000000047947 */ /* 0x000fec0003800000 */
.L_x_6:
[----:B------:R0:W1:Y:S02]  /*05a0*/  MUFU.RCP R7, R0 ;  /* 0x0000000000077308 */ /* 0x0000640000001000 */
.L_x_5:
[----:B------:R-:W-:Y:S05]  /*05b0*/  BSYNC.RECONVERGENT B1 ;  /* 0x0000000000017941 */ /* 0x000fea0003800200 */
.L_x_3:
[----:B-1----:R-:W-:Y:S01]  /*05c0*/  MOV R2, R7 ;  /* 0x0000000700027202 */ /* 0x002fe20000000f00 */
[----:B------:R-:W-:-:S04]  /*05d0*/  IMAD.MOV.U32 R7, RZ, RZ, 0x0 ;  /* 0x00000000ff077424 */ /* 0x000fc800078e00ff */
[----:B0-----:R-:W-:Y:S05]  /*05e0*/  RET.REL.NODEC R6 `(_Z19add_bias_quick_geluIfEvPT_PKS0_ii) ;  /* 0xfffffff806847950 */ /* 0x001fea0003c3ffff */
.L_x_7:
[----:B------:R-:W-:-:S00]  /*05f0*/  BRA `(.L_x_7) ;  /* 0xfffffffc00fc7947 */ /* 0x000fc0000383ffff */
[----:B------:R-:W-:-:S00]  /*0600*/  NOP ;  /* 0x0000000000007918 */ /* 0x000fc00000000000 */
[----:B------:R-:W-:-:S00]  /*0610*/  NOP ;  /* 0x0000000000007918 */ /* 0x000fc00000000000 */
[----:B------:R-:W-:-:S00]  /*0620*/  NOP ;  /* 0x0000000000007918 */ /* 0x000fc00000000000 */
[----:B------:R-:W-:-:S00]  /*0630*/  NOP ;  /* 0x0000000000007918 */ /* 0x000fc00000000000 */
[----:B------:R-:W-:-:S00]  /*0640*/  NOP ;  /* 0x0000000000007918 */ /* 0x000fc00000000000 */
[----:B------:R-:W-:-:S00]  /*0650*/  NOP ;  /* 0x0000000000007918 */ /* 0x000fc00000000000 */
[----:B------:R-:W-:-:S00]  /*0660*/  NOP ;  /* 0x0000000000007918 */ /* 0x000fc00000000000 */
[----:B------:R-:W-:-:S00]  /*0670*/  NOP ;  /* 0x0000000000007918 */ /* 0x000fc00000000000 */
.L_x_13:


//--------------------- .text._Z13add_bias_geluIfEvPT_PKS0_ii --------------------------
	.section	.text._Z13add_bias_geluIfEvPT_PKS0_ii,"ax",@progbits
	.align	128
        .global         _Z13add_bias_geluIfEvPT_PKS0_ii
        .type           _Z13add_bias_geluIfEvPT_PKS0_ii,@function
        .size           _Z13add_bias_geluIfEvPT_PKS0_ii,(.L_x_15 - _Z13add_bias_geluIfEvPT_PKS0_ii)
        .other          _Z13add_bias_geluIfEvPT_PKS0_ii,@"STO_CUDA_ENTRY STV_DEFAULT"
_Z13add_bias_geluIfEvPT_PKS0_ii:
.text._Z13add_bias_geluIfEvPT_PKS0_ii:
        /* <DEDUP_REMOVED lines=18> */
[----:B------:R-:W-:Y:S01]  /*0120*/  HFMA2 R10, -RZ, RZ, 1.125, -9232 ;  /* 0x3c80f082ff0a7431 */ /* 0x000fe200000001ff */
[----:B------:R-:W-:Y:S01]  /*0130*/  MOV R9, 0x3f800000 ;  /* 0x3f80000000097802 */ /* 0x000fe20000000f00 */
[----:B---3--:R-:W-:-:S04]  /*0140*/  FADD R6, R0, R5 ;  /* 0x0000000500067221 */ /* 0x008fc80000000000 */
[----:B------:R-:W-:-:S04]  /*0150*/  FMUL R7, R6, 0.035677406936883926392 ;  /* 0x3d12227906077820 */ /* 0x000fc80000400000 */
[----:B------:R-:W-:-:S04]  /*0160*/  FFMA R7, R6, R7, 0.79788458347320556641 ;  /* 0x3f4c422a06077423 */ /* 0x000fc80000000007 */
[----:B------:R-:W-:-:S04]  /*0170*/  FMUL R7, R6, R7 ;  /* 0x0000000706077220 */ /* 0x000fc80000400000 */
[----:B------:R-:W-:-:S06]  /*0180*/  FMUL R0, |R7|, 2.8853900432586669922 ;  /* 0x4038aa3b07007820 */ /* 0x000fcc0000400200 */
[----:B------:R-:W0:Y:S01]  /*0190*/  MUFU.EX2 R0, R0 ;  /* 0x0000000000007308 */ /* 0x000e220000000800 */
[----:B------:R-:W-:Y:S01]  /*01a0*/  FMUL R5, R7, R7 ;  /* 0x0000000707057220 */ /* 0x000fe20000400000 */
[----:B0-----:R-:W-:-:S06]  /*01b0*/  FADD R8, R0, 1 ;  /* 0x3f80000000087421 */ /* 0x001fcc0000000000 */
[----:B------:R-:W0:Y:S01]  /*01c0*/  MUFU.RCP R8, R8 ;  /* 0x0000000800087308 */ /* 0x000e220000001000 */
[----:B------:R-:W-:Y:S01]  /*01d0*/  FFMA R10, R5, R10, -0.052303962409496307373 ;  /* 0xbd563cae050a7423 */ /* 0x000fe2000000000a */
[----:B------:R-:W-:-:S03]  /*01e0*/  FSETP.GE.AND P1, PT, |R7|, 0.60000002384185791016, PT ;  /* 0x3f19999a0700780b */ /* 0x000fc60003f26200 */
[----:B------:R-:W-:Y:S01]  /*01f0*/  FFMA R10, R5, R10, 0.1331529766321182251 ;  /* 0x3e085941050a7423 */ /* 0x000fe2000000000a */
[----:B------:R-:W-:-:S03]  /*0200*/  FSETP.GE.AND P0, PT, |R7|, 9.010913848876953125, PT ;  /* 0x41102cb40700780b */ /* 0x000fc60003f06200 */
[----:B------:R-:W-:-:S04]  /*0210*/  FFMA R0, R5, R10, -0.33332768082618713379 ;  /* 0xbeaaa9ed05007423 */ /* 0x000fc8000000000a */
[----:B------:R-:W-:Y:S01]  /*0220*/  FFMA R0, R5, R0, RZ ;  /* 0x0000000005007223 */ /* 0x000fe200000000ff */
[----:B0-----:R-:W-:Y:S01]  /*0230*/  FFMA R4, R8, -2, R9 ;  /* 0xc000000008047823 */ /* 0x001fe20000000009 */
[----:B------:R-:W-:-:S04]  /*0240*/  HFMA2 R5, -RZ, RZ, 1.75, 0 ;  /* 0x3f000000ff057431 */ /* 0x000fc800000001ff */
[----:B------:R-:W-:-:S04]  /*0250*/  FSEL R4, R4, 1, !P0 ;  /* 0x3f80000004047808 */ /* 0x000fc80004000000 */
[--C-:B------:R-:W-:Y:S01]  /*0260*/  LOP3.LUT R4, R4, 0x80000000, R7.reuse, 0xb8, !PT ;  /* 0x8000000004047812 */ /* 0x100fe200078eb807 */
[----:B------:R-:W-:-:S04]  /*0270*/  @!P1 FFMA R4, R7, R0, R7 ;  /* 0x0000000007049223 */ /* 0x000fc80000000007 */
[----:B------:R-:W-:-:S04]  /*0280*/  FFMA R5, R4, R5, 0.5 ;  /* 0x3f00000004057423 */ /* 0x000fc80000000005 */
[----:B------:R-:W-:-:S05]  /*0290*/  FMUL R5, R6, R5 ;  /* 0x0000000506057220 */ /* 0x000fca0000400000 */
[----:B------:R-:W-:Y:S01]  /*02a0*/  STG.E desc[UR4][R2.64], R5 ;  /* 0x0000000502007986 */ /* 0x000fe2000c101904 */
[----:B------:R-:W-:Y:S05]  /*02b0*/  EXIT ;  /* 0x000000000000794d */ /* 0x000fea0003800000 */
.L_x_8:
        /* <DEDUP_REMOVED lines=12> */
.L_x_15:


//--------------------- .text._Z13add_bias_reluIfEvPT_PKS0_ii --------------------------
	.section	.text._Z13add_bias_reluIfEvPT_PKS0_ii,"ax",@progbits
	.align	128
        .global         _Z13add_bias_reluIfEvPT_PKS0_ii
        .type           _Z13add_bias_reluIfEvPT_PKS0_ii,@function
        .size           _Z13add_bias_reluIfEvPT_PKS0_ii,(.L_x_16 - _Z13add_bias_reluIfEvPT_PKS0_ii)
        .other          _Z13add_bias_reluIfEvPT_PKS0_ii,@"STO_CUDA_ENTRY STV_DEFAULT"
_Z13add_bias_reluIfEvPT_PKS0_ii:
.text._Z13add_bias_reluIfEvPT_PKS0_ii:
        /* <DEDUP_REMOVED lines=17> */
[----:B------:R-:W3:Y:S02]  /*0110*/  LDG.E R0, desc[UR4][R2.64] ;  /* 0x0000000402007981 */ /* 0x000ee4000c1e1900 */
[----:B---3--:R-:W-:-:S05]  /*0120*/  FADD R0, R0, R5 ;  /* 0x0000000500007221 */ /* 0x008fca0000000000 */
[----:B------:R-:W-:-:S05]  /*0130*/  FMNMX R7, RZ, R0, !PT ;  /* 0x00000000ff077209 */ /* 0x000fca0007800000 */
[----:B------:R-:W-:Y:S01]  /*0140*/  STG.E desc[UR4][R2.64], R7 ;  /* 0x0000000702007986 */ /* 0x000fe2000c101904 */
[----:B------:R-:W-:Y:S05]  /*0150*/  EXIT ;  /* 0x000000000000794d */ /* 0x000fea0003800000 */
.L_x_9:
        /* <DEDUP_REMOVED lines=10> */
.L_x_16:


//--------------------- .text._Z13add_bias_reluI6__halfEvPT_PKS1_ii --------------------------
	.section	.text._Z13add_bias_reluI6__halfEvPT_PKS1_ii,"ax",@progbits
	.align	128
        .global         _Z13add_bias_reluI6__halfEvPT_PKS1_ii
        .type           _Z13add_bias_reluI6__halfEvPT_PKS1_ii,@function
        .size           _Z13add_bias_reluI6__halfEvPT_PKS1_ii,(.L_x_17 - _Z13add_bias_reluI6__halfEvPT_PKS1_ii)
        .other          _Z13add_bias_reluI6__halfEvPT_PKS1_ii,@"STO_CUDA_ENTRY STV_DEFAULT"
_Z13add_bias_reluI6__halfEvPT_PKS1_ii:
.text._Z13add_bias_reluI6__halfEvPT_PKS1_ii:
        /* <DEDUP_REMOVED lines=9> */
[----:B------:R-:W-:-:S04]  /*0090*/  ISETP.GE.AND P0, PT, R7, R2, PT ;  /* 0x000000020700720c */ /* 0x000fc80003f06270 */
[----:B------:R-:W-:-:S13]  /*00a0*/  ISETP.GE.OR P0, PT, R0, R5, P0 ;  /* 0x000000050000720c */ /* 0x000fda0000706670 */
        /* <DEDUP_REMOVED lines=8> */
[----:B---3--:R-:W-:-:S05]  /*0130*/  HFMA2 R0, R0, 1, 1, R5 ;  /* 0x3c003c0000007831 */ /* 0x008fca0000000005 */
[----:B------:R-:W-:-:S04]  /*0140*/  PRMT R6, R0, 0x7632, R6 ;  /* 0x0000763200067816 */ /* 0x000fc80000000006 */
[----:B------:R-:W-:-:S05]  /*0150*/  PRMT R5, R0, 0x5410, R6 ;  /* 0x0000541000057816 */ /* 0x000fca0000000006 */
[----:B------:R-:W-:-:S05]  /*0160*/  HSETP2.GT.AND P0, P1, R5, RZ.H0_H0, PT ;  /* 0x200000ff05007234 */ /* 0x000fca0003904000 */
[----:B------:R-:W-:Y:S02]  /*0170*/  SEL R0, R0, RZ, P0 ;  /* 0x000000ff00007207 */ /* 0x000fe40000000000 */
[----:B------:R-:W-:-:S04]  /*0180*/  SEL R7, R6, RZ, P1 ;  /* 0x000000ff06077207 */ /* 0x000fc80000800000 */
[----:B------:R-:W-:-:S05]  /*0190*/  PRMT R7, R0, 0x5410, R7 ;  /* 0x0000541000077816 */ /* 0x000fca0000000007 */
[----:B------:R-:W-:Y:S01]  /*01a0*/  STG.E desc[UR4][R2.64], R7 ;  /* 0x0000000702007986 */ /* 0x000fe2000c101904 */
[----:B------:R-:W-:Y:S05]  /*01b0*/  EXIT ;  /* 0x000000000000794d */ /* 0x000fea0003800000 */
.L_x_10:
        /* <DEDUP_REMOVED lines=12> */
.L_x_17:


//--------------------- .text._Z19add_bias_quick_geluI6__halfEvPT_PKS1_ii --------------------------
	.section	.text._Z19add_bias_quick_geluI6__halfEvPT_PKS1_ii,"ax",@progbits
	.align	128
        .global         _Z19add_bias_quick_geluI6__halfEvPT_PKS1_ii
        .type           _Z19add_bias_quick_geluI6__halfEvPT_PKS1_ii,@function
        .size           _Z19add_bias_quick_geluI6__halfEvPT_PKS1_ii,(.L_x_18 - _Z19add_bias_quick_geluI6__halfEvPT_PKS1_ii)
        .other          _Z19add_bias_quick_geluI6__halfEvPT_PKS1_ii,@"STO_CUDA_ENTRY STV_DEFAULT"
_Z19add_bias_quick_geluI6__halfEvPT_PKS1_ii:
.text._Z19add_bias_quick_geluI6__halfEvPT_PKS1_ii:
        /* <DEDUP_REMOVED lines=18> */
[----:B---3--:R-:W-:-:S04]  /*0120*/  HFMA2 R0, R0, 1, 1, R5 ;  /* 0x3c003c0000007831 */ /* 0x008fc80000000005 */
[----:B------:R-:W-:-:S05]  /*0130*/  HMUL2 R5, R0, 1.7021484375, 1.7021484375 ;  /* 0x3ecf3ecf00057832 */ /* 0x000fca0000000000 */
[--C-:B------:R-:W-:Y:S02]  /*0140*/  HADD2.F32 R6, -RZ, -R5.reuse.H0_H0 ;  /* 0xa0000005ff067230 */ /* 0x100fe40000004100 */
[----:B------:R-:W-:-:S03]  /*0150*/  HADD2.F32 R7, -RZ, -R5.H1_H1 ;  /* 0xb0000005ff077230 */ /* 0x000fc60000004100 */
[----:B------:R-:W-:Y:S02]  /*0160*/  FMUL R6, R6, 1.4426950216293334961 ;  /* 0x3fb8aa3b06067820 */ /* 0x000fe40000400000 */
[----:B------:R-:W-:-:S03]  /*0170*/  FMUL R7, R7, 1.4426950216293334961 ;  /* 0x3fb8aa3b07077820 */ /* 0x000fc60000400000 */
[----:B------:R-:W-:Y:S02]  /*0180*/  FSETP.GEU.AND P0, PT, R6, -126, PT ;  /* 0xc2fc00000600780b */ /* 0x000fe40003f0e000 */
[----:B------:R-:W-:-:S11]  /*0190*/  FSETP.GEU.AND P1, PT, R7, -126, PT ;  /* 0xc2fc00000700780b */ /* 0x000fd60003f2e000 */
[----:B------:R-:W-:Y:S02]  /*01a0*/  @!P0 FMUL R6, R6, 0.5 ;  /* 0x3f00000006068820 */ /* 0x000fe40000400000 */
[----:B------:R-:W-:Y:S02]  /*01b0*/  @!P1 FMUL R7, R7, 0.5 ;  /* 0x3f00000007079820 */ /* 0x000fe40000400000 */
[----:B------:R-:W0:Y:S08]  /*01c0*/  MUFU.EX2 R4, R6 ;  /* 0x0000000600047308 */ /* 0x000e300000000800 */
[----:B------:R-:W1:Y:S01]  /*01d0*/  MUFU.EX2 R5, R7 ;  /* 0x0000000700057308 */ /* 0x000e620000000800 */
[----:B0-----:R-:W-:Y:S01]  /*01e0*/  @!P0 FMUL R4, R4, R4 ;  /* 0x0000000404048220 */ /* 0x001fe20000400000 */
[----:B-1----:R-:W-:-:S05]  /*01f0*/  @!P1 FMUL R5, R5, R5 ;  /* 0x0000000505059220 */ /* 0x002fca0000400000 */
[----:B------:R-:W-:-:S05]  /*0200*/  F2FP.F16.F32.PACK_AB R4, R5, R4 ;  /* 0x000000040504723e */ /* 0x000fca00000000ff */
[----:B------:R-:W-:-:S05]  /*0210*/  HADD2 R4, R4, 1, 1 ;  /* 0x3c003c0004047430 */ /* 0x000fca0000000000 */
[--C-:B------:R-:W-:Y:S02]  /*0220*/  HADD2.F32 R8, -RZ, R4.reuse.H1_H1 ;  /* 0x30000004ff087230 */ /* 0x100fe40000004100 */
[----:B------:R-:W-:Y:S02]  /*0230*/  HADD2.F32 R4, -RZ, R4.H0_H0 ;  /* 0x20000004ff047230 */ /* 0x000fe40000004100 */
[----:B------:R-:W0:Y:S08]  /*0240*/  MUFU.RCP R9, R8 ;  /* 0x0000000800097308 */ /* 0x000e300000001000 */
[----:B------:R-:W1:Y:S01]  /*0250*/  MUFU.RCP R5, R4 ;  /* 0x0000000400057308 */ /* 0x000e620000001000 */
[----:B0-----:R-:W-:-:S02]  /*0260*/  F2FP.F16.F32.PACK_AB R10, RZ, R9 ;  /* 0x00000009ff0a723e */ /* 0x001fc400000000ff */
[----:B-1----:R-:W-:-:S03]  /*0270*/  F2FP.F16.F32.PACK_AB R6, RZ, R5 ;  /* 0x00000005ff06723e */ /* 0x002fc600000000ff */
[C---:B------:R-:W-:Y:S02]  /*0280*/  HSETP2.GEU.AND P3, PT, |R10|.reuse.H0_H0, 8.523464202880859375e-06, 8.523464202880859375e-06, PT ;  /* 0x008f008f0a007434 */ /* 0x040fe40003f6ea00 */
[----:B------:R-:W-:Y:S02]  /*0290*/  HSETP2.GT.AND P2, PT, |R10|.H0_H0, RZ.H0_H0, PT ;  /* 0x200000ff0a007234 */ /* 0x000fe40003f44a00 */
[C---:B------:R-:W-:Y:S02]  /*02a0*/  HSETP2.GEU.AND P0, PT, |R6|.reuse.H0_H0, 8.523464202880859375e-06, 8.523464202880859375e-06, PT ;  /* 0x008f008f06007434 */ /* 0x040fe40003f0ea00 */
[----:B------:R-:W-:Y:S02]  /*02b0*/  HSETP2.GT.AND P1, PT, |R6|.H0_H0, RZ.H0_H0, PT ;  /* 0x200000ff06007234 */ /* 0x000fe40003f24a00 */
[----:B------:R-:W-:-:S03]  /*02c0*/  PLOP3.LUT P2, PT, P3, P2, PT, 0xf2, 0x2f ;  /* 0x00000000002f781c */ /* 0x000fc60001f45e72 */
[----:B------:R-:W-:-:S10]  /*02d0*/  PLOP3.LUT P0, PT, P0, P1, PT, 0xf2, 0x2f ;  /* 0x00000000002f781c */ /* 0x000fd40000703e72 */
[----:B------:R-:W-:-:S03]  /*02e0*/  @!P2 FFMA R12, -R8, R9, 1 ;  /* 0x3f800000080ca423 */ /* 0x000fc60000000109 */
[----:B------:R-:W-:Y:S01]  /*02f0*/  @!P0 FFMA R8, -R4, R5, 1 ;  /* 0x3f80000004088423 */ /* 0x000fe20000000105 */
[----:B------:R-:W-:-:S03]  /*0300*/  @!P2 FFMA R12, R9, R12, R9 ;  /* 0x0000000c090ca223 */ /* 0x000fc60000000009 */
[----:B------:R-:W-:Y:S02]  /*0310*/  @!P0 FFMA R8, R5, R8, R5 ;  /* 0x0000000805088223 */ /* 0x000fe40000000005 */
[----:B------:R-:W-:-:S03]  /*0320*/  @!P2 F2FP.F16.F32.PACK_AB R10, RZ, R12 ;  /* 0x0000000cff0aa23e */ /* 0x000fc600000000ff */
[----:B------:R-:W-:-:S04]  /*0330*/  @!P0 F2FP.F16.F32.PACK_AB R6, RZ, R8 ;  /* 0x00000008ff06823e */ /* 0x000fc800000000ff */
[----:B------:R-:W-:-:S05]  /*0340*/  PRMT R6, R6, 0x5410, R10 ;  /* 0x0000541006067816 */ /* 0x000fca000000000a */
[----:B------:R-:W-:-:S05]  /*0350*/  HFMA2 R5, R0, R6, -RZ ;  /* 0x0000000600057231 */ /* 0x000fca00001000ff */
[----:B------:R-:W-:Y:S01]  /*0360*/  STG.E desc[UR4][R2.64], R5 ;  /* 0x0000000502007986 */ /* 0x000fe2000c101904 */
[----:B------:R-:W-:Y:S05]  /*0370*/  EXIT ;  /* 0x000000000000794d */ /* 0x000fea0003800000 */
.L_x_11:
        /* <DEDUP_REMOVED lines=16> */
.L_x_18:


//--------------------- .text._Z13add_bias_geluI6__halfEvPT_PKS1_ii --------------------------
	.section	.text._Z13add_bias_geluI6__halfEvPT_PKS1_ii,"ax",@progbits
	.align	128
        .global         _Z13add_bias_geluI6__halfEvPT_PKS1_ii
        .type           _Z13add_bias_geluI6__halfEvPT_PKS1_ii,@function
        .size           _Z13add_bias_geluI6__halfEvPT_PKS1_ii,(.L_x_19 - _Z13add_bias_geluI6__halfEvPT_PKS1_ii)
        .other          _Z13add_bias_geluI6__halfEvPT_PKS1_ii,@"STO_CUDA_ENTRY STV_DEFAULT"
_Z13add_bias_geluI6__halfEvPT_PKS1_ii:
.text._Z13add_bias_geluI6__halfEvPT_PKS1_ii:
        /* <DEDUP_REMOVED lines=20> */
[----:B---3--:R-:W-:-:S04]  /*0140*/  HFMA2 R3, R3, 1, 1, R8 ;  /* 0x3c003c0003037831 */ /* 0x008fc80000000008 */
[----:B------:R-:W-:-:S04]  /*0150*/  HMUL2 R0, R3, 0.035675048828125, 0.035675048828125 ;  /* 0x2891289103007832 */ /* 0x000fc80000000000 */
[----:B------:R-:W-:-:S04]  /*0160*/  HFMA2 R0, R0, R3, 0.7978515625, 0.7978515625 ;  /* 0x3a623a6200007431 */ /* 0x000fc80000000003 */
[----:B------:R-:W-:-:S05]  /*0170*/  HMUL2 R0, R3, R0 ;  /* 0x0000000003007232 */ /* 0x000fca0000000000 */
[--C-:B------:R-:W-:Y:S02]  /*0180*/  HADD2.F32 R6, -RZ, R0.reuse.H0_H0 ;  /* 0x20000000ff067230 */ /* 0x100fe40000004100 */
[----:B------:R-:W-:-:S03]  /*0190*/  HADD2.F32 R7, -RZ, R0.H1_H1 ;  /* 0x30000000ff077230 */ /* 0x000fc60000004100 */
[----:B------:R-:W-:Y:S02]  /*01a0*/  FMUL R2, |R6|, 2.8853900432586669922 ;  /* 0x4038aa3b06027820 */ /* 0x000fe40000400200 */
[----:B------:R-:W-:-:S04]  /*01b0*/  FMUL R10, |R7|, 2.8853900432586669922 ;  /* 0x4038aa3b070a7820 */ /* 0x000fc80000400200 */
[----:B------:R-:W0:Y:S08]  /*01c0*/  MUFU.EX2 R2, R2 ;  /* 0x0000000200027308 */ /* 0x000e300000000800 */
[----:B------:R-:W1:Y:S01]  /*01d0*/  MUFU.EX2 R10, R10 ;  /* 0x0000000a000a7308 */ /* 0x000e620000000800 */
[----:B0-----:R-:W-:Y:S01]  /*01e0*/  FADD R8, R2, 1 ;  /* 0x3f80000002087421 */ /* 0x001fe20000000000 */
[----:B-1----:R-:W-:-:S06]  /*01f0*/  FADD R12, R10, 1 ;  /* 0x3f8000000a0c7421 */ /* 0x002fcc0000000000 */
[----:B------:R-:W0:Y:S01]  /*0200*/  MUFU.RCP R8, R8 ;  /* 0x0000000800087308 */ /* 0x000e220000001000 */
[----:B------:R-:W-:-:S07]  /*0210*/  FMUL R0, R6, R6 ;  /* 0x0000000606007220 */ /* 0x000fce0000400000 */
[----:B------:R-:W1:Y:S01]  /*0220*/  MUFU.RCP R12, R12 ;  /* 0x0000000c000c7308 */ /* 0x000e620000001000 */
[----:B------:R-:W-:Y:S01]  /*0230*/  FMUL R2, R7, R7 ;  /* 0x0000000707027220 */ /* 0x000fe20000400000 */
[----:B------:R-:W-:-:S03]  /*0240*/  FFMA R11, R0, R15, -0.052303962409496307373 ;  /* 0xbd563cae000b7423 */ /* 0x000fc6000000000f */
[----:B------:R-:W-:Y:S01]  /*0250*/  FFMA R15, R2, R15, -0.052303962409496307373 ;  /* 0xbd563cae020f7423 */ /* 0x000fe2000000000f */
[----:B------:R-:W-:Y:S01]  /*0260*/  FSETP.GE.AND P1, PT, |R6|, 0.60000002384185791016, PT ;  /* 0x3f19999a0600780b */ /* 0x000fe20003f26200 */
[----:B------:R-:W-:Y:S01]  /*0270*/  FFMA R11, R0, R11, 0.1331529766321182251 ;  /* 0x3e085941000b7423 */ /* 0x000fe2000000000b */
[C---:B------:R-:W-:Y:S01]  /*0280*/  FSETP.GE.AND P3, PT, |R7|.reuse, 0.60000002384185791016, PT ;  /* 0x3f19999a0700780b */ /* 0x040fe20003f66200 */
[----:B------:R-:W-:Y:S01]  /*0290*/  FFMA R15, R2, R15, 0.1331529766321182251 ;  /* 0x3e085941020f7423 */ /* 0x000fe2000000000f */
[--C-:B0-----:R-:W-:Y:S01]  /*02a0*/  FFMA R9, R8, -2, R13.reuse ;  /* 0xc000000008097823 */ /* 0x101fe2000000000d */
[----:B------:R-:W-:Y:S01]  /*02b0*/  FSETP.GE.AND P0, PT, |R6|, 9.010913848876953125, PT ;  /* 0x41102cb40600780b */ /* 0x000fe20003f06200 */
[----:B------:R-:W-:Y:S01]  /*02c0*/  FFMA R11, R0, R11, -0.33332768082618713379 ;  /* 0xbeaaa9ed000b7423 */ /* 0x000fe2000000000b */
[----:B------:R-:W-:Y:S01]  /*02d0*/  FSETP.GE.AND P2, PT, |R7|, 9.010913848876953125, PT ;  /* 0x41102cb40700780b */ /* 0x000fe20003f46200 */
[----:B------:R-:W-:Y:S01]  /*02e0*/  FFMA R15, R2, R15, -0.33332768082618713379 ;  /* 0xbeaaa9ed020f7423 */ /* 0x000fe2000000000f */
[----:B-1----:R-:W-:Y:S01]  /*02f0*/  FFMA R13, R12, -2, R13 ;  /* 0xc00000000c0d7823 */ /* 0x002fe2000000000d */
[----:B------:R-:W-:Y:S01]  /*0300*/  FSEL R9, R9, 1, !P0 ;  /* 0x3f80000009097808 */ /* 0x000fe20004000000 */
[----:B------:R-:W-:Y:S01]  /*0310*/  FFMA R11, R0, R11, RZ ;  /* 0x0000000b000b7223 */ /* 0x000fe200000000ff */
[----:B------:R-:W-:-:S02]  /*0320*/  FFMA R2, R2, R15, RZ ;  /* 0x0000000f02027223 */ /* 0x000fc400000000ff */
[----:B------:R-:W-:Y:S02]  /*0330*/  FSEL R8, R13, 1, !P2 ;  /* 0x3f8000000d087808 */ /* 0x000fe40005000000 */
[--C-:B------:R-:W-:Y:S01]  /*0340*/  LOP3.LUT R9, R9, 0x80000000, R6.reuse, 0xb8, !PT ;  /* 0x8000000009097812 */ /* 0x100fe200078eb806 */
[----:B------:R-:W-:Y:S01]  /*0350*/  @!P1 FFMA R9, R6, R11, R6 ;  /* 0x0000000b06099223 */ /* 0x000fe20000000006 */
[--C-:B------:R-:W-:Y:S01]  /*0360*/  LOP3.LUT R8, R8, 0x80000000, R7.reuse, 0xb8, !PT ;  /* 0x8000000008087812 */ /* 0x100fe200078eb807 */
[----:B------:R-:W-:Y:S01]  /*0370*/  @!P3 FFMA R8, R7, R2, R7 ;  /* 0x000000020708b223 */ /* 0x000fe20000000007 */
[----:B------:R-:W-:-:S04]  /*0380*/  MOV R0, 0x3800 ;  /* 0x0000380000007802 */ /* 0x000fc80000000f00 */
[----:B------:R-:W-:Y:S02]  /*0390*/  PRMT R2, R2, 0x5410, R0 ;  /* 0x0000541002027816 */ /* 0x000fe40000000000 */
[----:B------:R-:W-:-:S05]  /*03a0*/  F2FP.F16.F32.PACK_AB R0, R8, R9 ;  /* 0x000000090800723e */ /* 0x000fca00000000ff */
[----:B------:R-:W-:-:S04]  /*03b0*/  HFMA2 R0, R0, R2.H1_H1, 0.5, 0.5 ;  /* 0x3800380000007431 */ /* 0x000fc80000060002 */
[----:B------:R-:W-:-:S05]  /*03c0*/  HMUL2 R3, R3, R0 ;  /* 0x0000000003037232 */ /* 0x000fca0000000000 */
[----:B------:R-:W-:Y:S01]  /*03d0*/  STG.E desc[UR4][R4.64], R3 ;  /* 0x0000000304007986 */ /* 0x000fe2000c101904 */
[----:B------:R-:W-:Y:S05]  /*03e0*/  EXIT ;  /* 0x000000000000794d */ /* 0x000fea0003800000 */
.L_x_12:
        /* <DEDUP_REMOVED lines=9> */
.L_x_19:


//--------------------- .nv.shared.reserved.0     --------------------------
	.section	.nv.shared.reserved.0,"aw",@nobits
	.weak		__nv_reservedSMEM_offset_0_alias
	.size		__nv_reservedSMEM_offset_0_alias, 0, 64
	.other		__nv_reservedSMEM_offset_0_alias,@"STO_CUDA_RESERVED_SHARED STV_DEFAULT"
__nv_reservedSMEM_offset_0_alias:
	.zero		0
	.zero		64


//--------------------- .nv.constant0._Z19add_bias_quick_geluIfEvPT_PKS0_ii --------------------------
	.section	.nv.constant0._Z19add_bias_quick_geluIfEvPT_PKS0_ii,"a",@progbits
	.sectionflags	@""
	.align	4
.nv.constant0._Z19add_bias_quick_geluIfEvPT_PKS0_ii:
	.zero		920


//--------------------- .nv.constant0._Z13add_bias_geluIfEvPT_PKS0_ii --------------------------
	.section	.nv.constant0._Z13add_bias_geluIfEvPT_PKS0_ii,"a",@progbits
	.sectionflags	@""
	.align	4
.nv.constant0._Z13add_bias_geluIfEvPT_PKS0_ii:
	.zero		920


//--------------------- .nv.constant0._Z13add_bias_reluIfEvPT_PKS0_ii --------------------------
	.section	.nv.constant0._Z13add_bias_reluIfEvPT_PKS0_ii,"a",@progbits
	.sectionflags	@""
	.align	4
.nv.constant0._Z13add_bias_reluIfEvPT_PKS0_ii:
	.zero		920


//--------------------- .nv.constant0._Z13add_bias_reluI6__halfEvPT_PKS1_ii --------------------------
	.section	.nv.constant0._Z13add_bias_reluI6__halfEvPT_PKS1_ii,"a",@progbits
	.sectionflags	@""
	.align	4
.nv.constant0._Z13add_bias_reluI6__halfEvPT_PKS1_ii:
	.zero		920


//--------------------- .nv.constant0._Z19add_bias_quick_geluI6__halfEvPT_PKS1_ii --------------------------
	.section	.nv.constant0._Z19add_bias_quick_geluI6__halfEvPT_PKS1_ii,"a",@progbits
	.sectionflags	@""
	.align	4
.nv.constant0._Z19add_bias_quick_geluI6__halfEvPT_PKS1_ii:
	.zero		920


//--------------------- .nv.constant0._Z13add_bias_geluI6__halfEvPT_PKS1_ii --------------------------
	.section	.nv.constant0._Z13add_bias_geluI6__halfEvPT_PKS1_ii,"a",@progbits
	.sectionflags	@""
	.align	4
.nv.constant0._Z13add_bias_geluI6__halfEvPT_PKS1_ii:
	.zero		920


//--------------------- SYMBOLS --------------------------

	.type		.nv.reservedSmem.offset0,@object
	.size		.nv.reservedSmem.offset0,0x4
